	.target	sm_90a

	.elftype	@"ET_EXEC"


//--------------------- .note.nv.tkinfo           --------------------------
	.section	.note.nv.tkinfo,"",@"SHT_NOTE"
	.sectionflags	@"SHF_NOTE_NV_TKINFO"
	.tkinfo
        /*0018*/ 	.word	0x00000002
        /*0030*/ 	.string	""
        /*0030*/ 	.string	"ptxas"
        /*0030*/ 	.string	"Cuda compilation tools, release 13.0, V13.0.88"
        /*0030*/ 	.string	"Build cuda_13.0.r13.0/compiler.36424714_0"
        /*0030*/ 	.string	"-arch sm_90a -m 64 "



//--------------------- .note.nv.cuinfo           --------------------------
	.section	.note.nv.cuinfo,"",@"SHT_NOTE"
	.sectionflags	@"SHF_NOTE_NV_CUINFO"
        /*0018*/ 	.short	0x0002
        /*001a*/ 	.short	0x005a
        /*001c*/ 	.short	0x0082
	.zero		2


//--------------------- .nv.info                  --------------------------
	.section	.nv.info,"",@"SHT_CUDA_INFO"
	.align	4


	//----- nvinfo : EIATTR_REGCOUNT
	.align		4
        /*0000*/ 	.byte	0x04, 0x2f
        /*0002*/ 	.short	(.L_15 - .L_14)
	.align		4
.L_14:
        /*0004*/ 	.word	index@(_ZN7cutlass13device_kernelINS_4gemm6kernel13GemmUniversalIN4cute5tupleIJiiiiEEENS1_10collective13CollectiveMmaINS1_34MainloopSm90TmaGmmaWarpSpecializedILi32ENS5_IJNS4_1CILi2EEENSA_ILi1EEESC_EEENS1_35KernelTmaWarpSpecializedCooperativeEEENS5_IJNSA_ILi192EEENSA_ILi32EEENSA_ILi16EEEEEENS_10bfloat16_tENS5_IJlSC_lEEESK_SL_NS4_8TiledMMAINS4_8MMA_AtomIJNS4_4SM904GMMA27MMA_64x32x16_F32BF16BF16_SSILNSP_5MajorE0ELSR_0ELNSP_7ScaleInE1ELSS_1EEEEEENS4_6LayoutISD_NS5_IJSC_NSA_ILi0EEESW_EEEEENS5_IJNS4_10UnderscoreESZ_SZ_EEEEENS4_13SM90_TMA_LOADENS4_14ComposedLayoutINS4_7SwizzleILi1ELi4ELi3EEENS4_18smem_ptr_flag_bitsILi16EEENSV_INS5_IJNSA_ILi8EEESI_EEENS5_IJSI_SC_EEEEEEEvNS4_8identityENS4_23SM90_TMA_LOAD_MULTICASTES1C_vS1D_EENS_8epilogue10collective6detail29Sm90TmaWarpSpecializedAdapterINS1H_15DefaultEpilogueISK_SL_SL_NS1G_6thread17LinearCombinationISK_Li1EffLNS1L_9ScaleType4KindE0ELNS_15FloatRoundStyleE2ESK_EENS1_15EpilogueDefaultEEEEEvvEEEEvNT_6ParamsE)
        /*0008*/ 	.word	0x000000a8


	//----- nvinfo : EIATTR_FRAME_SIZE
	.align		4
.L_15:
        /*000c*/ 	.byte	0x04, 0x11
        /*000e*/ 	.short	(.L_17 - .L_16)
	.align		4
.L_16:
        /*0010*/ 	.word	index@(_ZN7cutlass13device_kernelINS_4gemm6kernel13GemmUniversalIN4cute5tupleIJiiiiEEENS1_10collective13CollectiveMmaINS1_34MainloopSm90TmaGmmaWarpSpecializedILi32ENS5_IJNS4_1CILi2EEENSA_ILi1EEESC_EEENS1_35KernelTmaWarpSpecializedCooperativeEEENS5_IJNSA_ILi192EEENSA_ILi32EEENSA_ILi16EEEEEENS_10bfloat16_tENS5_IJlSC_lEEESK_SL_NS4_8TiledMMAINS4_8MMA_AtomIJNS4_4SM904GMMA27MMA_64x32x16_F32BF16BF16_SSILNSP_5MajorE0ELSR_0ELNSP_7ScaleInE1ELSS_1EEEEEENS4_6LayoutISD_NS5_IJSC_NSA_ILi0EEESW_EEEEENS5_IJNS4_10UnderscoreESZ_SZ_EEEEENS4_13SM90_TMA_LOADENS4_14ComposedLayoutINS4_7SwizzleILi1ELi4ELi3EEENS4_18smem_ptr_flag_bitsILi16EEENSV_INS5_IJNSA_ILi8EEESI_EEENS5_IJSI_SC_EEEEEEEvNS4_8identityENS4_23SM90_TMA_LOAD_MULTICASTES1C_vS1D_EENS_8epilogue10collective6detail29Sm90TmaWarpSpecializedAdapterINS1H_15DefaultEpilogueISK_SL_SL_NS1G_6thread17LinearCombinationISK_Li1EffLNS1L_9ScaleType4KindE0ELNS_15FloatRoundStyleE2ESK_EENS1_15EpilogueDefaultEEEEEvvEEEEvNT_6ParamsE)
        /*0014*/ 	.word	0x00000000


	//----- nvinfo : EIATTR_MIN_STACK_SIZE
	.align		4
.L_17:
        /*0018*/ 	.byte	0x04, 0x12
        /*001a*/ 	.short	(.L_19 - .L_18)
	.align		4
.L_18:
        /*001c*/ 	.word	index@(_ZN7cutlass13device_kernelINS_4gemm6kernel13GemmUniversalIN4cute5tupleIJiiiiEEENS1_10collective13CollectiveMmaINS1_34MainloopSm90TmaGmmaWarpSpecializedILi32ENS5_IJNS4_1CILi2EEENSA_ILi1EEESC_EEENS1_35KernelTmaWarpSpecializedCooperativeEEENS5_IJNSA_ILi192EEENSA_ILi32EEENSA_ILi16EEEEEENS_10bfloat16_tENS5_IJlSC_lEEESK_SL_NS4_8TiledMMAINS4_8MMA_AtomIJNS4_4SM904GMMA27MMA_64x32x16_F32BF16BF16_SSILNSP_5MajorE0ELSR_0ELNSP_7ScaleInE1ELSS_1EEEEEENS4_6LayoutISD_NS5_IJSC_NSA_ILi0EEESW_EEEEENS5_IJNS4_10UnderscoreESZ_SZ_EEEEENS4_13SM90_TMA_LOADENS4_14ComposedLayoutINS4_7SwizzleILi1ELi4ELi3EEENS4_18smem_ptr_flag_bitsILi16EEENSV_INS5_IJNSA_ILi8EEESI_EEENS5_IJSI_SC_EEEEEEEvNS4_8identityENS4_23SM90_TMA_LOAD_MULTICASTES1C_vS1D_EENS_8epilogue10collective6detail29Sm90TmaWarpSpecializedAdapterINS1H_15DefaultEpilogueISK_SL_SL_NS1G_6thread17LinearCombinationISK_Li1EffLNS1L_9ScaleType4KindE0ELNS_15FloatRoundStyleE2ESK_EENS1_15EpilogueDefaultEEEEEvvEEEEvNT_6ParamsE)
        /*0020*/ 	.word	0x00000000
.L_19:


//--------------------- .nv.compat                --------------------------
	.section	.nv.compat,"",@"SHT_CUDA_COMPAT_INFO"
	.align	4
        /*0000*/ 	.byte	0x02, 0x09, 0x01, 0x00, 0x02, 0x02, 0x04, 0x00, 0x02, 0x05, 0x05, 0x00, 0x03, 0x07, 0x01, 0x01
        /*0010*/ 	.byte	0x02, 0x03, 0x01, 0x00, 0x02, 0x06, 0x01, 0x00, 0x04, 0x0b, 0x08, 0x00, 0x00, 0x00, 0x00, 0x00
        /*0020*/ 	.byte	0x00, 0x00, 0x00, 0x00


//--------------------- .nv.info._ZN7cutlass13device_kernelINS_4gemm6kernel13GemmUniversalIN4cute5tupleIJiiiiEEENS1_10collective13CollectiveMmaINS1_34MainloopSm90TmaGmmaWarpSpecializedILi32ENS5_IJNS4_1CILi2EEENSA_ILi1EEESC_EEENS1_35KernelTmaWarpSpecializedCooperativeEEENS5_IJNSA_ILi192EEENSA_ILi32EEENSA_ILi16EEEEEENS_10bfloat16_tENS5_IJlSC_lEEESK_SL_NS4_8TiledMMAINS4_8MMA_AtomIJNS4_4SM904GMMA27MMA_64x32x16_F32BF16BF16_SSILNSP_5MajorE0ELSR_0ELNSP_7ScaleInE1ELSS_1EEEEEENS4_6LayoutISD_NS5_IJSC_NSA_ILi0EEESW_EEEEENS5_IJNS4_10UnderscoreESZ_SZ_EEEEENS4_13SM90_TMA_LOADENS4_14ComposedLayoutINS4_7SwizzleILi1ELi4ELi3EEENS4_18smem_ptr_flag_bitsILi16EEENSV_INS5_IJNSA_ILi8EEESI_EEENS5_IJSI_SC_EEEEEEEvNS4_8identityENS4_23SM90_TMA_LOAD_MULTICASTES1C_vS1D_EENS_8epilogue10collective6detail29Sm90TmaWarpSpecializedAdapterINS1H_15DefaultEpilogueISK_SL_SL_NS1G_6thread17LinearCombinationISK_Li1EffLNS1L_9ScaleType4KindE0ELNS_15FloatRoundStyleE2ESK_EENS1_15EpilogueDefaultEEEEEvvEEEEvNT_6ParamsE --------------------------
	.section	.nv.info._ZN7cutlass13device_kernelINS_4gemm6kernel13GemmUniversalIN4cute5tupleIJiiiiEEENS1_10collective13CollectiveMmaINS1_34MainloopSm90TmaGmmaWarpSpecializedILi32ENS5_IJNS4_1CILi2EEENSA_ILi1EEESC_EEENS1_35KernelTmaWarpSpecializedCooperativeEEENS5_IJNSA_ILi192EEENSA_ILi32EEENSA_ILi16EEEEEENS_10bfloat16_tENS5_IJlSC_lEEESK_SL_NS4_8TiledMMAINS4_8MMA_AtomIJNS4_4SM904GMMA27MMA_64x32x16_F32BF16BF16_SSILNSP_5MajorE0ELSR_0ELNSP_7ScaleInE1ELSS_1EEEEEENS4_6LayoutISD_NS5_IJSC_NSA_ILi0EEESW_EEEEENS5_IJNS4_10UnderscoreESZ_SZ_EEEEENS4_13SM90_TMA_LOADENS4_14ComposedLayoutINS4_7SwizzleILi1ELi4ELi3EEENS4_18smem_ptr_flag_bitsILi16EEENSV_INS5_IJNSA_ILi8EEESI_EEENS5_IJSI_SC_EEEEEEEvNS4_8identityENS4_23SM90_TMA_LOAD_MULTICASTES1C_vS1D_EENS_8epilogue10collective6detail29Sm90TmaWarpSpecializedAdapterINS1H_15DefaultEpilogueISK_SL_SL_NS1G_6thread17LinearCombinationISK_Li1EffLNS1L_9ScaleType4KindE0ELNS_15FloatRoundStyleE2ESK_EENS1_15EpilogueDefaultEEEEEvvEEEEvNT_6ParamsE,"",@"SHT_CUDA_INFO"
	.sectionflags	@""
	.align	4


	//----- nvinfo : EIATTR_CUDA_API_VERSION
	.align		4
        /*0000*/ 	.byte	0x04, 0x37
        /*0002*/ 	.short	(.L_21 - .L_20)
.L_20:
        /*0004*/ 	.word	0x00000082


	//----- nvinfo : EIATTR_KPARAM_INFO
	.align		4
.L_21:
        /*0008*/ 	.byte	0x04, 0x17
        /*000a*/ 	.short	(.L_23 - .L_22)
.L_22:
        /*000c*/ 	.word	0x00000000
        /*0010*/ 	.short	0x0000
        /*0012*/ 	.short	0x0070
        /*0014*/ 	.byte	0x00, 0xf0, 0x01, 0x10


	//----- nvinfo : EIATTR_SPARSE_MMA_MASK
	.align		4
.L_23:
        /*0018*/ 	.byte	0x03, 0x50
        /*001a*/ 	.short	0x0000


	//----- nvinfo : EIATTR_MAXREG_COUNT
	.align		4
        /*001c*/ 	.byte	0x03, 0x1b
        /*001e*/ 	.short	0x00a8


	//----- nvinfo : EIATTR_NUM_BARRIERS
	.align		4
        /*0020*/ 	.byte	0x02, 0x4c
        /*0022*/ 	.byte	0x01
	.zero		1


	//----- nvinfo : EIATTR_EXTERNS
	.align		4
        /*0024*/ 	.byte	0x04, 0x0f
        /*0026*/ 	.short	(.L_25 - .L_24)


	//   ....[0]....
	.align		4
.L_24:
        /*0028*/ 	.word	index@(__assertfail)


	//----- nvinfo : EIATTR_MERCURY_ISA_VERSION
	.align		4
.L_25:
        /*002c*/ 	.byte	0x03, 0x5f
        /*002e*/ 	.short	0x0101


	//----- nvinfo : EIATTR_INT_WARP_WIDE_INSTR_OFFSETS
	.align		4
        /*0030*/ 	.byte	0x04, 0x31
        /*0032*/ 	.short	(.L_27 - .L_26)


	//   ....[0]....
.L_26:
        /*0034*/ 	.word	0x00000840


	//   ....[1]....
        /*0038*/ 	.word	0x00000960


	//   ....[2]....
        /*003c*/ 	.word	0x00000a60


	//   ....[3]....
        /*0040*/ 	.word	0x00002050


	//----- nvinfo : EIATTR_COOP_GROUP_MASK_REGIDS
	.align		4
.L_27:
        /*0044*/ 	.byte	0x04, 0x29
        /*0046*/ 	.short	(.L_29 - .L_28)


	//   ....[0]....
.L_28:
        /*0048*/ 	.word	0xffffffff


	//   ....[1]....
        /*004c*/ 	.word	0xffffffff


	//   ....[2]....
        /*0050*/ 	.word	0xffffffff


	//   ....[3]....
        /*0054*/ 	.word	0xffffffff


	//   ....[4]....
        /*0058*/ 	.word	0xffffffff


	//   ....[5]....
        /*005c*/ 	.word	0xffffffff


	//----- nvinfo : EIATTR_COOP_GROUP_INSTR_OFFSETS
	.align		4
.L_29:
        /*0060*/ 	.byte	0x04, 0x28
        /*0062*/ 	.short	(.L_31 - .L_30)


	//   ....[0]....
.L_30:
        /*0064*/ 	.word	0x00000060


	//   ....[1]....
        /*0068*/ 	.word	0x00000070


	//   ....[2]....
        /*006c*/ 	.word	0x00000130


	//   ....[3]....
        /*0070*/ 	.word	0x00000680


	//   ....[4]....
        /*0074*/ 	.word	0x00000bb0


	//   ....[5]....
        /*0078*/ 	.word	0x00001880


	//----- nvinfo : EIATTR_REG_RECONFIG
	.align		4
.L_31:
        /*007c*/ 	.byte	0x01, 0x54
	.zero		2


	//----- nvinfo : EIATTR_SYSCALL_OFFSETS
	.align		4
        /*0080*/ 	.byte	0x04, 0x46
        /*0082*/ 	.short	(.L_33 - .L_32)


	//   ....[0]....
.L_32:
        /*0084*/ 	.word	0x00001a70


	//----- nvinfo : EIATTR_MBARRIER_INSTR_OFFSETS
	.align		4
.L_33:
        /*0088*/ 	.byte	0x04, 0x39
        /*008a*/ 	.short	(.L_35 - .L_34)


	//   ....[0]....
.L_34:
        /*008c*/ 	.word	0x00000250
        /*0090*/ 	.word	0x000000ff
        /*0094*/ 	.word	0x00000000
        /*0098*/ 	.short	0x0100
        /*009a*/ 	.byte	0x08
	.zero		1


	//   ....[1]....
        /*009c*/ 	.word	0x00000260
        /*00a0*/ 	.word	0x000000ff
        /*00a4*/ 	.word	0x00000100
        /*00a8*/ 	.short	0x0100
        /*00aa*/ 	.byte	0x08
	.zero		1


	//   ....[2]....
        /*00ac*/ 	.word	0x00000270
        /*00b0*/ 	.word	0x000000ff
        /*00b4*/ 	.word	0x00000008
        /*00b8*/ 	.short	0x0100
        /*00ba*/ 	.byte	0x08
	.zero		1


	//   ....[3]....
        /*00bc*/ 	.word	0x00000280
        /*00c0*/ 	.word	0x000000ff
        /*00c4*/ 	.word	0x00000108
        /*00c8*/ 	.short	0x0100
        /*00ca*/ 	.byte	0x08
	.zero		1


	//   ....[4]....
        /*00cc*/ 	.word	0x00000290
        /*00d0*/ 	.word	0x000000ff
        /*00d4*/ 	.word	0x00000010
        /*00d8*/ 	.short	0x0100
        /*00da*/ 	.byte	0x08
	.zero		1


	//   ....[5]....
        /*00dc*/ 	.word	0x000002a0
        /*00e0*/ 	.word	0x000000ff
        /*00e4*/ 	.word	0x00000110
        /*00e8*/ 	.short	0x0100
        /*00ea*/ 	.byte	0x08
	.zero		1


	//   ....[6]....
        /*00ec*/ 	.word	0x000002b0
        /*00f0*/ 	.word	0x000000ff
        /*00f4*/ 	.word	0x00000018
        /*00f8*/ 	.short	0x0100
        /*00fa*/ 	.byte	0x08
	.zero		1


	//   ....[7]....
        /*00fc*/ 	.word	0x000002c0
        /*0100*/ 	.word	0x000000ff
        /*0104*/ 	.word	0x00000118
        /*0108*/ 	.short	0x0100
        /*010a*/ 	.byte	0x08
	.zero		1


	//   ....[8]....
        /*010c*/ 	.word	0x000002d0
        /*0110*/ 	.word	0x000000ff
        /*0114*/ 	.word	0x00000020
        /*0118*/ 	.short	0x0100
        /*011a*/ 	.byte	0x08
	.zero		1


	//   ....[9]....
        /*011c*/ 	.word	0x000002e0
        /*0120*/ 	.word	0x000000ff
        /*0124*/ 	.word	0x00000120
        /*0128*/ 	.short	0x0100
        /*012a*/ 	.byte	0x08
	.zero		1


	//   ....[10]....
        /*012c*/ 	.word	0x000002f0
        /*0130*/ 	.word	0x000000ff
        /*0134*/ 	.word	0x00000028
        /*0138*/ 	.short	0x0100
        /*013a*/ 	.byte	0x08
	.zero		1


	//   ....[11]....
        /*013c*/ 	.word	0x00000300
        /*0140*/ 	.word	0x000000ff
        /*0144*/ 	.word	0x00000128
        /*0148*/ 	.short	0x0100
        /*014a*/ 	.byte	0x08
	.zero		1


	//   ....[12]....
        /*014c*/ 	.word	0x00000310
        /*0150*/ 	.word	0x000000ff
        /*0154*/ 	.word	0x00000030
        /*0158*/ 	.short	0x0100
        /*015a*/ 	.byte	0x08
	.zero		1


	//   ....[13]....
        /*015c*/ 	.word	0x00000320
        /*0160*/ 	.word	0x000000ff
        /*0164*/ 	.word	0x00000130
        /*0168*/ 	.short	0x0100
        /*016a*/ 	.byte	0x08
	.zero		1


	//   ....[14]....
        /*016c*/ 	.word	0x00000330
        /*0170*/ 	.word	0x000000ff
        /*0174*/ 	.word	0x00000038
        /*0178*/ 	.short	0x0100
        /*017a*/ 	.byte	0x08
	.zero		1


	//   ....[15]....
        /*017c*/ 	.word	0x00000340
        /*0180*/ 	.word	0x000000ff
        /*0184*/ 	.word	0x00000138
        /*0188*/ 	.short	0x0100
        /*018a*/ 	.byte	0x08
	.zero		1


	//   ....[16]....
        /*018c*/ 	.word	0x00000350
        /*0190*/ 	.word	0x000000ff
        /*0194*/ 	.word	0x00000040
        /*0198*/ 	.short	0x0100
        /*019a*/ 	.byte	0x08
	.zero		1


	//   ....[17]....
        /*019c*/ 	.word	0x00000360
        /*01a0*/ 	.word	0x000000ff
        /*01a4*/ 	.word	0x00000140
        /*01a8*/ 	.short	0x0100
        /*01aa*/ 	.byte	0x08
	.zero		1


	//   ....[18]....
        /*01ac*/ 	.word	0x00000370
        /*01b0*/ 	.word	0x000000ff
        /*01b4*/ 	.word	0x00000048
        /*01b8*/ 	.short	0x0100
        /*01ba*/ 	.byte	0x08
	.zero		1


	//   ....[19]....
        /*01bc*/ 	.word	0x00000380
        /*01c0*/ 	.word	0x000000ff
        /*01c4*/ 	.word	0x00000148
        /*01c8*/ 	.short	0x0100
        /*01ca*/ 	.byte	0x08
	.zero		1


	//   ....[20]....
        /*01cc*/ 	.word	0x00000390
        /*01d0*/ 	.word	0x000000ff
        /*01d4*/ 	.word	0x00000050
        /*01d8*/ 	.short	0x0100
        /*01da*/ 	.byte	0x08
	.zero		1


	//   ....[21]....
        /*01dc*/ 	.word	0x000003a0
        /*01e0*/ 	.word	0x000000ff
        /*01e4*/ 	.word	0x00000150
        /*01e8*/ 	.short	0x0100
        /*01ea*/ 	.byte	0x08
	.zero		1


	//   ....[22]....
        /*01ec*/ 	.word	0x000003b0
        /*01f0*/ 	.word	0x000000ff
        /*01f4*/ 	.word	0x00000058
        /*01f8*/ 	.short	0x0100
        /*01fa*/ 	.byte	0x08
	.zero		1


	//   ....[23]....
        /*01fc*/ 	.word	0x000003c0
        /*0200*/ 	.word	0x000000ff
        /*0204*/ 	.word	0x00000158
        /*0208*/ 	.short	0x0100
        /*020a*/ 	.byte	0x08
	.zero		1


	//   ....[24]....
        /*020c*/ 	.word	0x000003d0
        /*0210*/ 	.word	0x000000ff
        /*0214*/ 	.word	0x00000060
        /*0218*/ 	.short	0x0100
        /*021a*/ 	.byte	0x08
	.zero		1


	//   ....[25]....
        /*021c*/ 	.word	0x000003e0
        /*0220*/ 	.word	0x000000ff
        /*0224*/ 	.word	0x00000160
        /*0228*/ 	.short	0x0100
        /*022a*/ 	.byte	0x08
	.zero		1


	//   ....[26]....
        /*022c*/ 	.word	0x000003f0
        /*0230*/ 	.word	0x000000ff
        /*0234*/ 	.word	0x00000068
        /*0238*/ 	.short	0x0100
        /*023a*/ 	.byte	0x08
	.zero		1


	//   ....[27]....
        /*023c*/ 	.word	0x00000400
        /*0240*/ 	.word	0x000000ff
        /*0244*/ 	.word	0x00000168
        /*0248*/ 	.short	0x0100
        /*024a*/ 	.byte	0x08
	.zero		1


	//   ....[28]....
        /*024c*/ 	.word	0x00000410
        /*0250*/ 	.word	0x000000ff
        /*0254*/ 	.word	0x00000070
        /*0258*/ 	.short	0x0100
        /*025a*/ 	.byte	0x08
	.zero		1


	//   ....[29]....
        /*025c*/ 	.word	0x00000420
        /*0260*/ 	.word	0x000000ff
        /*0264*/ 	.word	0x00000170
        /*0268*/ 	.short	0x0100
        /*026a*/ 	.byte	0x08
	.zero		1


	//   ....[30]....
        /*026c*/ 	.word	0x00000430
        /*0270*/ 	.word	0x000000ff
        /*0274*/ 	.word	0x00000078
        /*0278*/ 	.short	0x0100
        /*027a*/ 	.byte	0x08
	.zero		1


	//   ....[31]....
        /*027c*/ 	.word	0x00000440
        /*0280*/ 	.word	0x000000ff
        /*0284*/ 	.word	0x00000178
        /*0288*/ 	.short	0x0100
        /*028a*/ 	.byte	0x08
	.zero		1


	//   ....[32]....
        /*028c*/ 	.word	0x00000450
        /*0290*/ 	.word	0x000000ff
        /*0294*/ 	.word	0x00000080
        /*0298*/ 	.short	0x0100
        /*029a*/ 	.byte	0x08
	.zero		1


	//   ....[33]....
        /*029c*/ 	.word	0x00000460
        /*02a0*/ 	.word	0x000000ff
        /*02a4*/ 	.word	0x00000180
        /*02a8*/ 	.short	0x0100
        /*02aa*/ 	.byte	0x08
	.zero		1


	//   ....[34]....
        /*02ac*/ 	.word	0x00000470
        /*02b0*/ 	.word	0x000000ff
        /*02b4*/ 	.word	0x00000088
        /*02b8*/ 	.short	0x0100
        /*02ba*/ 	.byte	0x08
	.zero		1


	//   ....[35]....
        /*02bc*/ 	.word	0x00000480
        /*02c0*/ 	.word	0x000000ff
        /*02c4*/ 	.word	0x00000188
        /*02c8*/ 	.short	0x0100
        /*02ca*/ 	.byte	0x08
	.zero		1


	//   ....[36]....
        /*02cc*/ 	.word	0x00000490
        /*02d0*/ 	.word	0x000000ff
        /*02d4*/ 	.word	0x00000090
        /*02d8*/ 	.short	0x0100
        /*02da*/ 	.byte	0x08
	.zero		1


	//   ....[37]....
        /*02dc*/ 	.word	0x000004a0
        /*02e0*/ 	.word	0x000000ff
        /*02e4*/ 	.word	0x00000190
        /*02e8*/ 	.short	0x0100
        /*02ea*/ 	.byte	0x08
	.zero		1


	//   ....[38]....
        /*02ec*/ 	.word	0x000004b0
        /*02f0*/ 	.word	0x000000ff
        /*02f4*/ 	.word	0x00000098
        /*02f8*/ 	.short	0x0100
        /*02fa*/ 	.byte	0x08
	.zero		1


	//   ....[39]....
        /*02fc*/ 	.word	0x000004c0
        /*0300*/ 	.word	0x000000ff
        /*0304*/ 	.word	0x00000198
        /*0308*/ 	.short	0x0100
        /*030a*/ 	.byte	0x08
	.zero		1


	//   ....[40]....
        /*030c*/ 	.word	0x000004d0
        /*0310*/ 	.word	0x000000ff
        /*0314*/ 	.word	0x000000a0
        /*0318*/ 	.short	0x0100
        /*031a*/ 	.byte	0x08
	.zero		1


	//   ....[41]....
        /*031c*/ 	.word	0x000004e0
        /*0320*/ 	.word	0x000000ff
        /*0324*/ 	.word	0x000001a0
        /*0328*/ 	.short	0x0100
        /*032a*/ 	.byte	0x08
	.zero		1


	//   ....[42]....
        /*032c*/ 	.word	0x000004f0
        /*0330*/ 	.word	0x000000ff
        /*0334*/ 	.word	0x000000a8
        /*0338*/ 	.short	0x0100
        /*033a*/ 	.byte	0x08
	.zero		1


	//   ....[43]....
        /*033c*/ 	.word	0x00000500
        /*0340*/ 	.word	0x000000ff
        /*0344*/ 	.word	0x000001a8
        /*0348*/ 	.short	0x0100
        /*034a*/ 	.byte	0x08
	.zero		1


	//   ....[44]....
        /*034c*/ 	.word	0x00000510
        /*0350*/ 	.word	0x000000ff
        /*0354*/ 	.word	0x000000b0
        /*0358*/ 	.short	0x0100
        /*035a*/ 	.byte	0x08
	.zero		1


	//   ....[45]....
        /*035c*/ 	.word	0x00000520
        /*0360*/ 	.word	0x000000ff
        /*0364*/ 	.word	0x000001b0
        /*0368*/ 	.short	0x0100
        /*036a*/ 	.byte	0x08
	.zero		1


	//   ....[46]....
        /*036c*/ 	.word	0x00000530
        /*0370*/ 	.word	0x000000ff
        /*0374*/ 	.word	0x000000b8
        /*0378*/ 	.short	0x0100
        /*037a*/ 	.byte	0x08
	.zero		1


	//   ....[47]....
        /*037c*/ 	.word	0x00000540
        /*0380*/ 	.word	0x000000ff
        /*0384*/ 	.word	0x000001b8
        /*0388*/ 	.short	0x0100
        /*038a*/ 	.byte	0x08
	.zero		1


	//   ....[48]....
        /*038c*/ 	.word	0x00000550
        /*0390*/ 	.word	0x000000ff
        /*0394*/ 	.word	0x000000c0
        /*0398*/ 	.short	0x0100
        /*039a*/ 	.byte	0x08
	.zero		1


	//   ....[49]....
        /*039c*/ 	.word	0x00000560
        /*03a0*/ 	.word	0x000000ff
        /*03a4*/ 	.word	0x000001c0
        /*03a8*/ 	.short	0x0100
        /*03aa*/ 	.byte	0x08
	.zero		1


	//   ....[50]....
        /*03ac*/ 	.word	0x00000570
        /*03b0*/ 	.word	0x000000ff
        /*03b4*/ 	.word	0x000000c8
        /*03b8*/ 	.short	0x0100
        /*03ba*/ 	.byte	0x08
	.zero		1


	//   ....[51]....
        /*03bc*/ 	.word	0x00000580
        /*03c0*/ 	.word	0x000000ff
        /*03c4*/ 	.word	0x000001c8
        /*03c8*/ 	.short	0x0100
        /*03ca*/ 	.byte	0x08
	.zero		1


	//   ....[52]....
        /*03cc*/ 	.word	0x00000590
        /*03d0*/ 	.word	0x000000ff
        /*03d4*/ 	.word	0x000000d0
        /*03d8*/ 	.short	0x0100
        /*03da*/ 	.byte	0x08
	.zero		1


	//   ....[53]....
        /*03dc*/ 	.word	0x000005a0
        /*03e0*/ 	.word	0x000000ff
        /*03e4*/ 	.word	0x000001d0
        /*03e8*/ 	.short	0x0100
        /*03ea*/ 	.byte	0x08
	.zero		1


	//   ....[54]....
        /*03ec*/ 	.word	0x000005b0
        /*03f0*/ 	.word	0x000000ff
        /*03f4*/ 	.word	0x000000d8
        /*03f8*/ 	.short	0x0100
        /*03fa*/ 	.byte	0x08
	.zero		1


	//   ....[55]....
        /*03fc*/ 	.word	0x000005c0
        /*0400*/ 	.word	0x000000ff
        /*0404*/ 	.word	0x000001d8
        /*0408*/ 	.short	0x0100
        /*040a*/ 	.byte	0x08
	.zero		1


	//   ....[56]....
        /*040c*/ 	.word	0x000005d0
        /*0410*/ 	.word	0x000000ff
        /*0414*/ 	.word	0x000000e0
        /*0418*/ 	.short	0x0100
        /*041a*/ 	.byte	0x08
	.zero		1


	//   ....[57]....
        /*041c*/ 	.word	0x000005e0
        /*0420*/ 	.word	0x000000ff
        /*0424*/ 	.word	0x000001e0
        /*0428*/ 	.short	0x0100
        /*042a*/ 	.byte	0x08
	.zero		1


	//   ....[58]....
        /*042c*/ 	.word	0x000005f0
        /*0430*/ 	.word	0x000000ff
        /*0434*/ 	.word	0x000000e8
        /*0438*/ 	.short	0x0100
        /*043a*/ 	.byte	0x08
	.zero		1


	//   ....[59]....
        /*043c*/ 	.word	0x00000600
        /*0440*/ 	.word	0x000000ff
        /*0444*/ 	.word	0x000001e8
        /*0448*/ 	.short	0x0100
        /*044a*/ 	.byte	0x08
	.zero		1


	//   ....[60]....
        /*044c*/ 	.word	0x00000610
        /*0450*/ 	.word	0x000000ff
        /*0454*/ 	.word	0x000000f0
        /*0458*/ 	.short	0x0100
        /*045a*/ 	.byte	0x08
	.zero		1


	//   ....[61]....
        /*045c*/ 	.word	0x00000620
        /*0460*/ 	.word	0x000000ff
        /*0464*/ 	.word	0x000001f0
        /*0468*/ 	.short	0x0100
        /*046a*/ 	.byte	0x08
	.zero		1


	//   ....[62]....
        /*046c*/ 	.word	0x00000630
        /*0470*/ 	.word	0x000000ff
        /*0474*/ 	.word	0x000000f8
        /*0478*/ 	.short	0x0100
        /*047a*/ 	.byte	0x08
	.zero		1


	//   ....[63]....
        /*047c*/ 	.word	0x00000640
        /*0480*/ 	.word	0x000000ff
        /*0484*/ 	.word	0x000001f8
        /*0488*/ 	.short	0x0100
        /*048a*/ 	.byte	0x08
	.zero		1


	//   ....[64]....
        /*048c*/ 	.word	0x00000ae0
        /*0490*/ 	.word	0x000000ff
        /*0494*/ 	.word	0x00000210
        /*0498*/ 	.short	0x0100
        /*049a*/ 	.byte	0x06
	.zero		1


	//   ....[65]....
        /*049c*/ 	.word	0x00000b60
        /*04a0*/ 	.word	0x000000ff
        /*04a4*/ 	.word	0x00000218
        /*04a8*/ 	.short	0x0100
        /*04aa*/ 	.byte	0x06
	.zero		1


	//   ....[66]....
        /*04ac*/ 	.word	0x00001af0
        /*04b0*/ 	.word	0x00000003
        /*04b4*/ 	.word	0x00000000
        /*04b8*/ 	.short	0x010a
        /*04ba*/ 	.byte	0x3f
	.zero		1


	//   ....[67]....
        /*04bc*/ 	.word	0x00001b50
        /*04c0*/ 	.word	0x00000003
        /*04c4*/ 	.word	0x00000000
        /*04c8*/ 	.short	0x010a
        /*04ca*/ 	.byte	0x3f
	.zero		1


	//   ....[68]....
        /*04cc*/ 	.word	0x00001d60
        /*04d0*/ 	.word	0x000000ff
        /*04d4*/ 	.word	0x00000000
        /*04d8*/ 	.short	0x010a
        /*04da*/ 	.byte	0x04
	.zero		1


	//   ....[69]....
        /*04dc*/ 	.word	0x00001da0
        /*04e0*/ 	.word	0x000000ff
        /*04e4*/ 	.word	0x00000000
        /*04e8*/ 	.short	0x010a
        /*04ea*/ 	.byte	0x04
	.zero		1


	//   ....[70]....
        /*04ec*/ 	.word	0x00001ef0
        /*04f0*/ 	.word	0x00000004
        /*04f4*/ 	.word	0x00000000
        /*04f8*/ 	.short	0x0101
        /*04fa*/ 	.byte	0x3f
	.zero		1


	//   ....[71]....
        /*04fc*/ 	.word	0x000020c0
        /*0500*/ 	.word	0x00000000
        /*0504*/ 	.word	0x00000000
        /*0508*/ 	.short	0x0101
        /*050a*/ 	.byte	0x3f
	.zero		1


	//   ....[72]....
        /*050c*/ 	.word	0x00005650
        /*0510*/ 	.word	0x00000017
        /*0514*/ 	.word	0x00000100
        /*0518*/ 	.short	0x010a
        /*051a*/ 	.byte	0x3f
	.zero		1


	//   ....[73]....
        /*051c*/ 	.word	0x00005a10
        /*0520*/ 	.word	0x00000005
        /*0524*/ 	.word	0x00000218
        /*0528*/ 	.short	0x0101
        /*052a*/ 	.byte	0x3f
	.zero		1


	//   ....[74]....
        /*052c*/ 	.word	0x00006130
        /*0530*/ 	.word	0x00000007
        /*0534*/ 	.word	0x00000000
        /*0538*/ 	.short	0x010a
        /*053a*/ 	.byte	0x3f
	.zero		1


	//   ....[75]....
        /*053c*/ 	.word	0x000061b0
        /*0540*/ 	.word	0x00000006
        /*0544*/ 	.word	0x00000000
        /*0548*/ 	.short	0x010a
        /*054a*/ 	.byte	0x3f
	.zero		1


	//   ....[76]....
        /*054c*/ 	.word	0x00006240
        /*0550*/ 	.word	0x00000007
        /*0554*/ 	.word	0x00000000
        /*0558*/ 	.short	0x010a
        /*055a*/ 	.byte	0x3f
	.zero		1


	//   ....[77]....
        /*055c*/ 	.word	0x000062d0
        /*0560*/ 	.word	0x00000006
        /*0564*/ 	.word	0x00000000
        /*0568*/ 	.short	0x010a
        /*056a*/ 	.byte	0x3f
	.zero		1


	//   ....[78]....
        /*056c*/ 	.word	0x00006360
        /*0570*/ 	.word	0x00000007
        /*0574*/ 	.word	0x00000000
        /*0578*/ 	.short	0x010a
        /*057a*/ 	.byte	0x3f
	.zero		1


	//   ....[79]....
        /*057c*/ 	.word	0x000063f0
        /*0580*/ 	.word	0x00000006
        /*0584*/ 	.word	0x00000000
        /*0588*/ 	.short	0x010a
        /*058a*/ 	.byte	0x3f
	.zero		1


	//   ....[80]....
        /*058c*/ 	.word	0x00006480
        /*0590*/ 	.word	0x00000007
        /*0594*/ 	.word	0x00000000
        /*0598*/ 	.short	0x010a
        /*059a*/ 	.byte	0x3f
	.zero		1


	//   ....[81]....
        /*059c*/ 	.word	0x00006510
        /*05a0*/ 	.word	0x00000006
        /*05a4*/ 	.word	0x00000000
        /*05a8*/ 	.short	0x010a
        /*05aa*/ 	.byte	0x3f
	.zero		1


	//   ....[82]....
        /*05ac*/ 	.word	0x000065a0
        /*05b0*/ 	.word	0x00000007
        /*05b4*/ 	.word	0x00000000
        /*05b8*/ 	.short	0x010a
        /*05ba*/ 	.byte	0x3f
	.zero		1


	//   ....[83]....
        /*05bc*/ 	.word	0x00006630
        /*05c0*/ 	.word	0x00000006
        /*05c4*/ 	.word	0x00000000
        /*05c8*/ 	.short	0x010a
        /*05ca*/ 	.byte	0x3f
	.zero		1


	//   ....[84]....
        /*05cc*/ 	.word	0x000066c0
        /*05d0*/ 	.word	0x00000007
        /*05d4*/ 	.word	0x00000000
        /*05d8*/ 	.short	0x010a
        /*05da*/ 	.byte	0x3f
	.zero		1


	//   ....[85]....
        /*05dc*/ 	.word	0x00006750
        /*05e0*/ 	.word	0x00000006
        /*05e4*/ 	.word	0x00000000
        /*05e8*/ 	.short	0x010a
        /*05ea*/ 	.byte	0x3f
	.zero		1


	//   ....[86]....
        /*05ec*/ 	.word	0x000067e0
        /*05f0*/ 	.word	0x00000007
        /*05f4*/ 	.word	0x00000000
        /*05f8*/ 	.short	0x010a
        /*05fa*/ 	.byte	0x3f
	.zero		1


	//   ....[87]....
        /*05fc*/ 	.word	0x00006870
        /*0600*/ 	.word	0x00000006
        /*0604*/ 	.word	0x00000000
        /*0608*/ 	.short	0x010a
        /*060a*/ 	.byte	0x3f
	.zero		1


	//   ....[88]....
        /*060c*/ 	.word	0x00006900
        /*0610*/ 	.word	0x00000007
        /*0614*/ 	.word	0x00000000
        /*0618*/ 	.short	0x010a
        /*061a*/ 	.byte	0x3f
	.zero		1


	//   ....[89]....
        /*061c*/ 	.word	0x00006990
        /*0620*/ 	.word	0x00000006
        /*0624*/ 	.word	0x00000000
        /*0628*/ 	.short	0x010a
        /*062a*/ 	.byte	0x3f
	.zero		1


	//   ....[90]....
        /*062c*/ 	.word	0x00006a20
        /*0630*/ 	.word	0x00000007
        /*0634*/ 	.word	0x00000000
        /*0638*/ 	.short	0x010a
        /*063a*/ 	.byte	0x3f
	.zero		1


	//   ....[91]....
        /*063c*/ 	.word	0x00006ab0
        /*0640*/ 	.word	0x00000006
        /*0644*/ 	.word	0x00000000
        /*0648*/ 	.short	0x010a
        /*064a*/ 	.byte	0x3f
	.zero		1


	//   ....[92]....
        /*064c*/ 	.word	0x00006b40
        /*0650*/ 	.word	0x00000007
        /*0654*/ 	.word	0x00000000
        /*0658*/ 	.short	0x010a
        /*065a*/ 	.byte	0x3f
	.zero		1


	//   ....[93]....
        /*065c*/ 	.word	0x00006bd0
        /*0660*/ 	.word	0x00000006
        /*0664*/ 	.word	0x00000000
        /*0668*/ 	.short	0x010a
        /*066a*/ 	.byte	0x3f
	.zero		1


	//   ....[94]....
        /*066c*/ 	.word	0x00006c60
        /*0670*/ 	.word	0x00000007
        /*0674*/ 	.word	0x00000000
        /*0678*/ 	.short	0x010a
        /*067a*/ 	.byte	0x3f
	.zero		1


	//   ....[95]....
        /*067c*/ 	.word	0x00006cf0
        /*0680*/ 	.word	0x00000006
        /*0684*/ 	.word	0x00000000
        /*0688*/ 	.short	0x010a
        /*068a*/ 	.byte	0x3f
	.zero		1


	//   ....[96]....
        /*068c*/ 	.word	0x00006d80
        /*0690*/ 	.word	0x00000007
        /*0694*/ 	.word	0x00000000
        /*0698*/ 	.short	0x010a
        /*069a*/ 	.byte	0x3f
	.zero		1


	//   ....[97]....
        /*069c*/ 	.word	0x00006e10
        /*06a0*/ 	.word	0x00000006
        /*06a4*/ 	.word	0x00000000
        /*06a8*/ 	.short	0x010a
        /*06aa*/ 	.byte	0x3f
	.zero		1


	//   ....[98]....
        /*06ac*/ 	.word	0x00006ea0
        /*06b0*/ 	.word	0x00000007
        /*06b4*/ 	.word	0x00000000
        /*06b8*/ 	.short	0x010a
        /*06ba*/ 	.byte	0x3f
	.zero		1


	//   ....[99]....
        /*06bc*/ 	.word	0x00006f30
        /*06c0*/ 	.word	0x00000006
        /*06c4*/ 	.word	0x00000000
        /*06c8*/ 	.short	0x010a
        /*06ca*/ 	.byte	0x3f
	.zero		1


	//   ....[100]....
        /*06cc*/ 	.word	0x00006fc0
        /*06d0*/ 	.word	0x00000007
        /*06d4*/ 	.word	0x00000000
        /*06d8*/ 	.short	0x010a
        /*06da*/ 	.byte	0x3f
	.zero		1


	//   ....[101]....
        /*06dc*/ 	.word	0x00007050
        /*06e0*/ 	.word	0x00000006
        /*06e4*/ 	.word	0x00000000
        /*06e8*/ 	.short	0x010a
        /*06ea*/ 	.byte	0x3f
	.zero		1


	//   ....[102]....
        /*06ec*/ 	.word	0x000070e0
        /*06f0*/ 	.word	0x00000007
        /*06f4*/ 	.word	0x00000000
        /*06f8*/ 	.short	0x010a
        /*06fa*/ 	.byte	0x3f
	.zero		1


	//   ....[103]....
        /*06fc*/ 	.word	0x00007170
        /*0700*/ 	.word	0x00000006
        /*0704*/ 	.word	0x00000000
        /*0708*/ 	.short	0x010a
        /*070a*/ 	.byte	0x3f
	.zero		1


	//   ....[104]....
        /*070c*/ 	.word	0x00007200
        /*0710*/ 	.word	0x00000007
        /*0714*/ 	.word	0x00000000
        /*0718*/ 	.short	0x010a
        /*071a*/ 	.byte	0x3f
	.zero		1


	//   ....[105]....
        /*071c*/ 	.word	0x00007290
        /*0720*/ 	.word	0x00000005
        /*0724*/ 	.word	0x00000000
        /*0728*/ 	.short	0x010a
        /*072a*/ 	.byte	0x3f
	.zero		1


	//   ....[106]....
        /*072c*/ 	.word	0x000072f0
        /*0730*/ 	.word	0x00000003
        /*0734*/ 	.word	0x00000000
        /*0738*/ 	.short	0x010a
        /*073a*/ 	.byte	0x3f
	.zero		1


	//   ....[107]....
        /*073c*/ 	.word	0x00007350
        /*0740*/ 	.word	0x00000005
        /*0744*/ 	.word	0x00000000
        /*0748*/ 	.short	0x010a
        /*074a*/ 	.byte	0x3f
	.zero		1


	//   ....[108]....
        /*074c*/ 	.word	0x00007420
        /*0750*/ 	.word	0x00000017
        /*0754*/ 	.word	0x00000100
        /*0758*/ 	.short	0x010a
        /*075a*/ 	.byte	0x3f
	.zero		1


	//   ....[109]....
        /*075c*/ 	.word	0x000074f0
        /*0760*/ 	.word	0x00000007
        /*0764*/ 	.word	0x00000000
        /*0768*/ 	.short	0x010a
        /*076a*/ 	.byte	0x3f
	.zero		1


	//   ....[110]....
        /*076c*/ 	.word	0x00007540
        /*0770*/ 	.word	0x00000006
        /*0774*/ 	.word	0x00000000
        /*0778*/ 	.short	0x010a
        /*077a*/ 	.byte	0x3f
	.zero		1


	//   ....[111]....
        /*077c*/ 	.word	0x00007590
        /*0780*/ 	.word	0x00000007
        /*0784*/ 	.word	0x00000000
        /*0788*/ 	.short	0x010a
        /*078a*/ 	.byte	0x3f
	.zero		1


	//   ....[112]....
        /*078c*/ 	.word	0x000075e0
        /*0790*/ 	.word	0x00000006
        /*0794*/ 	.word	0x00000000
        /*0798*/ 	.short	0x010a
        /*079a*/ 	.byte	0x3f
	.zero		1


	//   ....[113]....
        /*079c*/ 	.word	0x00007630
        /*07a0*/ 	.word	0x00000007
        /*07a4*/ 	.word	0x00000000
        /*07a8*/ 	.short	0x010a
        /*07aa*/ 	.byte	0x3f
	.zero		1


	//   ....[114]....
        /*07ac*/ 	.word	0x00007680
        /*07b0*/ 	.word	0x00000006
        /*07b4*/ 	.word	0x00000000
        /*07b8*/ 	.short	0x010a
        /*07ba*/ 	.byte	0x3f
	.zero		1


	//   ....[115]....
        /*07bc*/ 	.word	0x000076d0
        /*07c0*/ 	.word	0x00000007
        /*07c4*/ 	.word	0x00000000
        /*07c8*/ 	.short	0x010a
        /*07ca*/ 	.byte	0x3f
	.zero		1


	//   ....[116]....
        /*07cc*/ 	.word	0x00007720
        /*07d0*/ 	.word	0x00000006
        /*07d4*/ 	.word	0x00000000
        /*07d8*/ 	.short	0x010a
        /*07da*/ 	.byte	0x3f
	.zero		1


	//   ....[117]....
        /*07dc*/ 	.word	0x00007770
        /*07e0*/ 	.word	0x00000007
        /*07e4*/ 	.word	0x00000000
        /*07e8*/ 	.short	0x010a
        /*07ea*/ 	.byte	0x3f
	.zero		1


	//   ....[118]....
        /*07ec*/ 	.word	0x000077c0
        /*07f0*/ 	.word	0x00000006
        /*07f4*/ 	.word	0x00000000
        /*07f8*/ 	.short	0x010a
        /*07fa*/ 	.byte	0x3f
	.zero		1


	//   ....[119]....
        /*07fc*/ 	.word	0x00007810
        /*0800*/ 	.word	0x00000007
        /*0804*/ 	.word	0x00000000
        /*0808*/ 	.short	0x010a
        /*080a*/ 	.byte	0x3f
	.zero		1


	//   ....[120]....
        /*080c*/ 	.word	0x00007860
        /*0810*/ 	.word	0x00000006
        /*0814*/ 	.word	0x00000000
        /*0818*/ 	.short	0x010a
        /*081a*/ 	.byte	0x3f
	.zero		1


	//   ....[121]....
        /*081c*/ 	.word	0x000078b0
        /*0820*/ 	.word	0x00000007
        /*0824*/ 	.word	0x00000000
        /*0828*/ 	.short	0x010a
        /*082a*/ 	.byte	0x3f
	.zero		1


	//   ....[122]....
        /*082c*/ 	.word	0x00007900
        /*0830*/ 	.word	0x00000006
        /*0834*/ 	.word	0x00000000
        /*0838*/ 	.short	0x010a
        /*083a*/ 	.byte	0x3f
	.zero		1


	//   ....[123]....
        /*083c*/ 	.word	0x00007950
        /*0840*/ 	.word	0x00000007
        /*0844*/ 	.word	0x00000000
        /*0848*/ 	.short	0x010a
        /*084a*/ 	.byte	0x3f
	.zero		1


	//   ....[124]....
        /*084c*/ 	.word	0x000079a0
        /*0850*/ 	.word	0x00000006
        /*0854*/ 	.word	0x00000000
        /*0858*/ 	.short	0x010a
        /*085a*/ 	.byte	0x3f
	.zero		1


	//   ....[125]....
        /*085c*/ 	.word	0x000079f0
        /*0860*/ 	.word	0x00000007
        /*0864*/ 	.word	0x00000000
        /*0868*/ 	.short	0x010a
        /*086a*/ 	.byte	0x3f
	.zero		1


	//   ....[126]....
        /*086c*/ 	.word	0x00007a40
        /*0870*/ 	.word	0x00000006
        /*0874*/ 	.word	0x00000000
        /*0878*/ 	.short	0x010a
        /*087a*/ 	.byte	0x3f
	.zero		1


	//   ....[127]....
        /*087c*/ 	.word	0x00007a90
        /*0880*/ 	.word	0x00000007
        /*0884*/ 	.word	0x00000000
        /*0888*/ 	.short	0x010a
        /*088a*/ 	.byte	0x3f
	.zero		1


	//   ....[128]....
        /*088c*/ 	.word	0x00007ae0
        /*0890*/ 	.word	0x00000006
        /*0894*/ 	.word	0x00000000
        /*0898*/ 	.short	0x010a
        /*089a*/ 	.byte	0x3f
	.zero		1


	//   ....[129]....
        /*089c*/ 	.word	0x00007b30
        /*08a0*/ 	.word	0x00000007
        /*08a4*/ 	.word	0x00000000
        /*08a8*/ 	.short	0x010a
        /*08aa*/ 	.byte	0x3f
	.zero		1


	//   ....[130]....
        /*08ac*/ 	.word	0x00007b80
        /*08b0*/ 	.word	0x00000006
        /*08b4*/ 	.word	0x00000000
        /*08b8*/ 	.short	0x010a
        /*08ba*/ 	.byte	0x3f
	.zero		1


	//   ....[131]....
        /*08bc*/ 	.word	0x00007bd0
        /*08c0*/ 	.word	0x00000007
        /*08c4*/ 	.word	0x00000000
        /*08c8*/ 	.short	0x010a
        /*08ca*/ 	.byte	0x3f
	.zero		1


	//   ....[132]....
        /*08cc*/ 	.word	0x00007c20
        /*08d0*/ 	.word	0x00000006
        /*08d4*/ 	.word	0x00000000
        /*08d8*/ 	.short	0x010a
        /*08da*/ 	.byte	0x3f
	.zero		1


	//   ....[133]....
        /*08dc*/ 	.word	0x00007c70
        /*08e0*/ 	.word	0x00000007
        /*08e4*/ 	.word	0x00000000
        /*08e8*/ 	.short	0x010a
        /*08ea*/ 	.byte	0x3f
	.zero		1


	//   ....[134]....
        /*08ec*/ 	.word	0x00007cc0
        /*08f0*/ 	.word	0x00000006
        /*08f4*/ 	.word	0x00000000
        /*08f8*/ 	.short	0x010a
        /*08fa*/ 	.byte	0x3f
	.zero		1


	//   ....[135]....
        /*08fc*/ 	.word	0x00007d10
        /*0900*/ 	.word	0x00000007
        /*0904*/ 	.word	0x00000000
        /*0908*/ 	.short	0x010a
        /*090a*/ 	.byte	0x3f
	.zero		1


	//   ....[136]....
        /*090c*/ 	.word	0x00007d60
        /*0910*/ 	.word	0x00000006
        /*0914*/ 	.word	0x00000000
        /*0918*/ 	.short	0x010a
        /*091a*/ 	.byte	0x3f
	.zero		1


	//   ....[137]....
        /*091c*/ 	.word	0x00007db0
        /*0920*/ 	.word	0x00000007
        /*0924*/ 	.word	0x00000000
        /*0928*/ 	.short	0x010a
        /*092a*/ 	.byte	0x3f
	.zero		1


	//   ....[138]....
        /*092c*/ 	.word	0x00007e00
        /*0930*/ 	.word	0x00000006
        /*0934*/ 	.word	0x00000000
        /*0938*/ 	.short	0x010a
        /*093a*/ 	.byte	0x3f
	.zero		1


	//   ....[139]....
        /*093c*/ 	.word	0x00007e50
        /*0940*/ 	.word	0x00000007
        /*0944*/ 	.word	0x00000000
        /*0948*/ 	.short	0x010a
        /*094a*/ 	.byte	0x3f
	.zero		1


	//----- nvinfo : EIATTR_NUM_MBARRIERS
	.align		4
.L_35:
        /*094c*/ 	.byte	0x03, 0x38
        /*094e*/ 	.short	0x0042


	//----- nvinfo : EIATTR_EXIT_INSTR_OFFSETS
	.align		4
        /*0950*/ 	.byte	0x04, 0x1c
        /*0952*/ 	.short	(.L_37 - .L_36)


	//   ....[0]....
.L_36:
        /*0954*/ 	.word	0x00000d80


	//   ....[1]....
        /*0958*/ 	.word	0x000015a0


	//   ....[2]....
        /*095c*/ 	.word	0x00004dd0


	//   ....[3]....
        /*0960*/ 	.word	0x00005330


	//   ....[4]....
        /*0964*/ 	.word	0x000072e0


	//----- nvinfo : EIATTR_MAX_THREADS
	.align		4
.L_37:
        /*0968*/ 	.byte	0x04, 0x05
        /*096a*/ 	.short	(.L_39 - .L_38)
.L_38:
        /*096c*/ 	.word	0x00000180
        /*0970*/ 	.word	0x00000001
        /*0974*/ 	.word	0x00000001


	//----- nvinfo : EIATTR_CRS_STACK_SIZE
	.align		4
.L_39:
        /*0978*/ 	.byte	0x04, 0x1e
        /*097a*/ 	.short	(.L_41 - .L_40)
.L_40:
        /*097c*/ 	.word	0x00000000


	//----- nvinfo : EIATTR_CBANK_PARAM_SIZE
	.align		4
.L_41:
        /*0980*/ 	.byte	0x03, 0x19
        /*0982*/ 	.short	0x0470


	//----- nvinfo : EIATTR_PARAM_CBANK
	.align		4
        /*0984*/ 	.byte	0x04, 0x0a
        /*0986*/ 	.short	(.L_43 - .L_42)
	.align		4
.L_42:
        /*0988*/ 	.word	index@(.nv.constant0._ZN7cutlass13device_kernelINS_4gemm6kernel13GemmUniversalIN4cute5tupleIJiiiiEEENS1_10collective13CollectiveMmaINS1_34MainloopSm90TmaGmmaWarpSpecializedILi32ENS5_IJNS4_1CILi2EEENSA_ILi1EEESC_EEENS1_35KernelTmaWarpSpecializedCooperativeEEENS5_IJNSA_ILi192EEENSA_ILi32EEENSA_ILi16EEEEEENS_10bfloat16_tENS5_IJlSC_lEEESK_SL_NS4_8TiledMMAINS4_8MMA_AtomIJNS4_4SM904GMMA27MMA_64x32x16_F32BF16BF16_SSILNSP_5MajorE0ELSR_0ELNSP_7ScaleInE1ELSS_1EEEEEENS4_6LayoutISD_NS5_IJSC_NSA_ILi0EEESW_EEEEENS5_IJNS4_10UnderscoreESZ_SZ_EEEEENS4_13SM90_TMA_LOADENS4_14ComposedLayoutINS4_7SwizzleILi1ELi4ELi3EEENS4_18smem_ptr_flag_bitsILi16EEENSV_INS5_IJNSA_ILi8EEESI_EEENS5_IJSI_SC_EEEEEEEvNS4_8identityENS4_23SM90_TMA_LOAD_MULTICASTES1C_vS1D_EENS_8epilogue10collective6detail29Sm90TmaWarpSpecializedAdapterINS1H_15DefaultEpilogueISK_SL_SL_NS1G_6thread17LinearCombinationISK_Li1EffLNS1L_9ScaleType4KindE0ELNS_15FloatRoundStyleE2ESK_EENS1_15EpilogueDefaultEEEEEvvEEEEvNT_6ParamsE)
        /*098c*/ 	.short	0x0210
        /*098e*/ 	.short	0x0470


	//----- nvinfo : EIATTR_SW_WAR
	.align		4
.L_43:
        /*0990*/ 	.byte	0x04, 0x36
        /*0992*/ 	.short	(.L_45 - .L_44)
.L_44:
        /*0994*/ 	.word	0x00000008
.L_45:


//--------------------- .nv.callgraph             --------------------------
	.section	.nv.callgraph,"",@"SHT_CUDA_CALLGRAPH"
	.align	4
	.sectionentsize	8
	.align		4
        /*0000*/ 	.word	0x00000000
	.align		4
        /*0004*/ 	.word	0xffffffff
	.align		4
        /*0008*/ 	.word	index@(_ZN7cutlass13device_kernelINS_4gemm6kernel13GemmUniversalIN4cute5tupleIJiiiiEEENS1_10collective13CollectiveMmaINS1_34MainloopSm90TmaGmmaWarpSpecializedILi32ENS5_IJNS4_1CILi2EEENSA_ILi1EEESC_EEENS1_35KernelTmaWarpSpecializedCooperativeEEENS5_IJNSA_ILi192EEENSA_ILi32EEENSA_ILi16EEEEEENS_10bfloat16_tENS5_IJlSC_lEEESK_SL_NS4_8TiledMMAINS4_8MMA_AtomIJNS4_4SM904GMMA27MMA_64x32x16_F32BF16BF16_SSILNSP_5MajorE0ELSR_0ELNSP_7ScaleInE1ELSS_1EEEEEENS4_6LayoutISD_NS5_IJSC_NSA_ILi0EEESW_EEEEENS5_IJNS4_10UnderscoreESZ_SZ_EEEEENS4_13SM90_TMA_LOADENS4_14ComposedLayoutINS4_7SwizzleILi1ELi4ELi3EEENS4_18smem_ptr_flag_bitsILi16EEENSV_INS5_IJNSA_ILi8EEESI_EEENS5_IJSI_SC_EEEEEEEvNS4_8identityENS4_23SM90_TMA_LOAD_MULTICASTES1C_vS1D_EENS_8epilogue10collective6detail29Sm90TmaWarpSpecializedAdapterINS1H_15DefaultEpilogueISK_SL_SL_NS1G_6thread17LinearCombinationISK_Li1EffLNS1L_9ScaleType4KindE0ELNS_15FloatRoundStyleE2ESK_EENS1_15EpilogueDefaultEEEEEvvEEEEvNT_6ParamsE)
	.align		4
        /*000c*/ 	.word	index@(__assertfail)
	.align		4
        /*0010*/ 	.word	0x00000000
	.align		4
        /*0014*/ 	.word	0xfffffffe
	.align		4
        /*0018*/ 	.word	0x00000000
	.align		4
        /*001c*/ 	.word	0xfffffffd
	.align		4
        /*0020*/ 	.word	0x00000000
	.align		4
        /*0024*/ 	.word	0xfffffffc


//--------------------- .nv.constant4             --------------------------
	.section	.nv.constant4,"a",@progbits
	.align	8
	.align		8
.nv.constant4:
        /*0000*/ 	.dword	__assertfail
	.align		8
        /*0008*/ 	.dword	__unnamed_1
	.align		8
        /*0010*/ 	.dword	_ZN39_INTERNAL_7a8ae714_4_k_cu_69058c71_97994cuda3std3__45__cpo5beginE
	.align		8
        /*0018*/ 	.dword	_ZN39_INTERNAL_7a8ae714_4_k_cu_69058c71_97994cuda3std3__45__cpo3endE
	.align		8
        /*0020*/ 	.dword	_ZN39_INTERNAL_7a8ae714_4_k_cu_69058c71_97994cuda3std3__45__cpo6cbeginE
	.align		8
        /*0028*/ 	.dword	_ZN39_INTERNAL_7a8ae714_4_k_cu_69058c71_97994cuda3std3__45__cpo4cendE
	.align		8
        /*0030*/ 	.dword	_ZN39_INTERNAL_7a8ae714_4_k_cu_69058c71_97994cuda3std3__441_GLOBAL__N__7a8ae714_4_k_cu_69058c71_97996ignoreE
	.align		8
        /*0038*/ 	.dword	_ZN39_INTERNAL_7a8ae714_4_k_cu_69058c71_97994cuda3std3__419piecewise_constructE
	.align		8
        /*0040*/ 	.dword	_ZN39_INTERNAL_7a8ae714_4_k_cu_69058c71_97994cuda3std3__48in_placeE
	.align		8
        /*0048*/ 	.dword	_ZN39_INTERNAL_7a8ae714_4_k_cu_69058c71_97994cuda3std6ranges3__45__cpo4swapE
	.align		8
        /*0050*/ 	.dword	_ZN39_INTERNAL_7a8ae714_4_k_cu_69058c71_97994cuda3std6ranges3__45__cpo9iter_moveE
	.align		8
        /*0058*/ 	.dword	_ZN39_INTERNAL_7a8ae714_4_k_cu_69058c71_97994cute7productE
	.align		8
        /*0060*/ 	.dword	_ZN39_INTERNAL_7a8ae714_4_k_cu_69058c71_97994cute1_E
	.align		8
        /*0068*/ 	.dword	$str$22
	.align		8
        /*0070*/ 	.dword	$str$23


//--------------------- .text._ZN7cutlass13device_kernelINS_4gemm6kernel13GemmUniversalIN4cute5tupleIJiiiiEEENS1_10collective13CollectiveMmaINS1_34MainloopSm90TmaGmmaWarpSpecializedILi32ENS5_IJNS4_1CILi2EEENSA_ILi1EEESC_EEENS1_35KernelTmaWarpSpecializedCooperativeEEENS5_IJNSA_ILi192EEENSA_ILi32EEENSA_ILi16EEEEEENS_10bfloat16_tENS5_IJlSC_lEEESK_SL_NS4_8TiledMMAINS4_8MMA_AtomIJNS4_4SM904GMMA27MMA_64x32x16_F32BF16BF16_SSILNSP_5MajorE0ELSR_0ELNSP_7ScaleInE1ELSS_1EEEEEENS4_6LayoutISD_NS5_IJSC_NSA_ILi0EEESW_EEEEENS5_IJNS4_10UnderscoreESZ_SZ_EEEEENS4_13SM90_TMA_LOADENS4_14ComposedLayoutINS4_7SwizzleILi1ELi4ELi3EEENS4_18smem_ptr_flag_bitsILi16EEENSV_INS5_IJNSA_ILi8EEESI_EEENS5_IJSI_SC_EEEEEEEvNS4_8identityENS4_23SM90_TMA_LOAD_MULTICASTES1C_vS1D_EENS_8epilogue10collective6detail29Sm90TmaWarpSpecializedAdapterINS1H_15DefaultEpilogueISK_SL_SL_NS1G_6thread17LinearCombinationISK_Li1EffLNS1L_9ScaleType4KindE0ELNS_15FloatRoundStyleE2ESK_EENS1_15EpilogueDefaultEEEEEvvEEEEvNT_6ParamsE --------------------------
	.section	.text._ZN7cutlass13device_kernelINS_4gemm6kernel13GemmUniversalIN4cute5tupleIJiiiiEEENS1_10collective13CollectiveMmaINS1_34MainloopSm90TmaGmmaWarpSpecializedILi32ENS5_IJNS4_1CILi2EEENSA_ILi1EEESC_EEENS1_35KernelTmaWarpSpecializedCooperativeEEENS5_IJNSA_ILi192EEENSA_ILi32EEENSA_ILi16EEEEEENS_10bfloat16_tENS5_IJlSC_lEEESK_SL_NS4_8TiledMMAINS4_8MMA_AtomIJNS4_4SM904GMMA27MMA_64x32x16_F32BF16BF16_SSILNSP_5MajorE0ELSR_0ELNSP_7ScaleInE1ELSS_1EEEEEENS4_6LayoutISD_NS5_IJSC_NSA_ILi0EEESW_EEEEENS5_IJNS4_10UnderscoreESZ_SZ_EEEEENS4_13SM90_TMA_LOADENS4_14ComposedLayoutINS4_7SwizzleILi1ELi4ELi3EEENS4_18smem_ptr_flag_bitsILi16EEENSV_INS5_IJNSA_ILi8EEESI_EEENS5_IJSI_SC_EEEEEEEvNS4_8identityENS4_23SM90_TMA_LOAD_MULTICASTES1C_vS1D_EENS_8epilogue10collective6detail29Sm90TmaWarpSpecializedAdapterINS1H_15DefaultEpilogueISK_SL_SL_NS1G_6thread17LinearCombinationISK_Li1EffLNS1L_9ScaleType4KindE0ELNS_15FloatRoundStyleE2ESK_EENS1_15EpilogueDefaultEEEEEvvEEEEvNT_6ParamsE,"ax",@progbits
	.align	128
.text._ZN7cutlass13device_kernelINS_4gemm6kernel13GemmUniversalIN4cute5tupleIJiiiiEEENS1_10collective13CollectiveMmaINS1_34MainloopSm90TmaGmmaWarpSpecializedILi32ENS5_IJNS4_1CILi2EEENSA_ILi1EEESC_EEENS1_35KernelTmaWarpSpecializedCooperativeEEENS5_IJNSA_ILi192EEENSA_ILi32EEENSA_ILi16EEEEEENS_10bfloat16_tENS5_IJlSC_lEEESK_SL_NS4_8TiledMMAINS4_8MMA_AtomIJNS4_4SM904GMMA27MMA_64x32x16_F32BF16BF16_SSILNSP_5MajorE0ELSR_0ELNSP_7ScaleInE1ELSS_1EEEEEENS4_6LayoutISD_NS5_IJSC_NSA_ILi0EEESW_EEEEENS5_IJNS4_10UnderscoreESZ_SZ_EEEEENS4_13SM90_TMA_LOADENS4_14ComposedLayoutINS4_7SwizzleILi1ELi4ELi3EEENS4_18smem_ptr_flag_bitsILi16EEENSV_INS5_IJNSA_ILi8EEESI_EEENS5_IJSI_SC_EEEEEEEvNS4_8identityENS4_23SM90_TMA_LOAD_MULTICASTES1C_vS1D_EENS_8epilogue10collective6detail29Sm90TmaWarpSpecializedAdapterINS1H_15DefaultEpilogueISK_SL_SL_NS1G_6thread17LinearCombinationISK_Li1EffLNS1L_9ScaleType4KindE0ELNS_15FloatRoundStyleE2ESK_EENS1_15EpilogueDefaultEEEEEvvEEEEvNT_6ParamsE:
        .type           _ZN7cutlass13device_kernelINS_4gemm6kernel13GemmUniversalIN4cute5tupleIJiiiiEEENS1_10collective13CollectiveMmaINS1_34MainloopSm90TmaGmmaWarpSpecializedILi32ENS5_IJNS4_1CILi2EEENSA_ILi1EEESC_EEENS1_35KernelTmaWarpSpecializedCooperativeEEENS5_IJNSA_ILi192EEENSA_ILi32EEENSA_ILi16EEEEEENS_10bfloat16_tENS5_IJlSC_lEEESK_SL_NS4_8TiledMMAINS4_8MMA_AtomIJNS4_4SM904GMMA27MMA_64x32x16_F32BF16BF16_SSILNSP_5MajorE0ELSR_0ELNSP_7ScaleInE1ELSS_1EEEEEENS4_6LayoutISD_NS5_IJSC_NSA_ILi0EEESW_EEEEENS5_IJNS4_10UnderscoreESZ_SZ_EEEEENS4_13SM90_TMA_LOADENS4_14ComposedLayoutINS4_7SwizzleILi1ELi4ELi3EEENS4_18smem_ptr_flag_bitsILi16EEENSV_INS5_IJNSA_ILi8EEESI_EEENS5_IJSI_SC_EEEEEEEvNS4_8identityENS4_23SM90_TMA_LOAD_MULTICASTES1C_vS1D_EENS_8epilogue10collective6detail29Sm90TmaWarpSpecializedAdapterINS1H_15DefaultEpilogueISK_SL_SL_NS1G_6thread17LinearCombinationISK_Li1EffLNS1L_9ScaleType4KindE0ELNS_15FloatRoundStyleE2ESK_EENS1_15EpilogueDefaultEEEEEvvEEEEvNT_6ParamsE,@function
        .size           _ZN7cutlass13device_kernelINS_4gemm6kernel13GemmUniversalIN4cute5tupleIJiiiiEEENS1_10collective13CollectiveMmaINS1_34MainloopSm90TmaGmmaWarpSpecializedILi32ENS5_IJNS4_1CILi2EEENSA_ILi1EEESC_EEENS1_35KernelTmaWarpSpecializedCooperativeEEENS5_IJNSA_ILi192EEENSA_ILi32EEENSA_ILi16EEEEEENS_10bfloat16_tENS5_IJlSC_lEEESK_SL_NS4_8TiledMMAINS4_8MMA_AtomIJNS4_4SM904GMMA27MMA_64x32x16_F32BF16BF16_SSILNSP_5MajorE0ELSR_0ELNSP_7ScaleInE1ELSS_1EEEEEENS4_6LayoutISD_NS5_IJSC_NSA_ILi0EEESW_EEEEENS5_IJNS4_10UnderscoreESZ_SZ_EEEEENS4_13SM90_TMA_LOADENS4_14ComposedLayoutINS4_7SwizzleILi1ELi4ELi3EEENS4_18smem_ptr_flag_bitsILi16EEENSV_INS5_IJNSA_ILi8EEESI_EEENS5_IJSI_SC_EEEEEEEvNS4_8identityENS4_23SM90_TMA_LOAD_MULTICASTES1C_vS1D_EENS_8epilogue10collective6detail29Sm90TmaWarpSpecializedAdapterINS1H_15DefaultEpilogueISK_SL_SL_NS1G_6thread17LinearCombinationISK_Li1EffLNS1L_9ScaleType4KindE0ELNS_15FloatRoundStyleE2ESK_EENS1_15EpilogueDefaultEEEEEvvEEEEvNT_6ParamsE,(.L_x_190 - _ZN7cutlass13device_kernelINS_4gemm6kernel13GemmUniversalIN4cute5tupleIJiiiiEEENS1_10collective13CollectiveMmaINS1_34MainloopSm90TmaGmmaWarpSpecializedILi32ENS5_IJNS4_1CILi2EEENSA_ILi1EEESC_EEENS1_35KernelTmaWarpSpecializedCooperativeEEENS5_IJNSA_ILi192EEENSA_ILi32EEENSA_ILi16EEEEEENS_10bfloat16_tENS5_IJlSC_lEEESK_SL_NS4_8TiledMMAINS4_8MMA_AtomIJNS4_4SM904GMMA27MMA_64x32x16_F32BF16BF16_SSILNSP_5MajorE0ELSR_0ELNSP_7ScaleInE1ELSS_1EEEEEENS4_6LayoutISD_NS5_IJSC_NSA_ILi0EEESW_EEEEENS5_IJNS4_10UnderscoreESZ_SZ_EEEEENS4_13SM90_TMA_LOADENS4_14ComposedLayoutINS4_7SwizzleILi1ELi4ELi3EEENS4_18smem_ptr_flag_bitsILi16EEENSV_INS5_IJNSA_ILi8EEESI_EEENS5_IJSI_SC_EEEEEEEvNS4_8identityENS4_23SM90_TMA_LOAD_MULTICASTES1C_vS1D_EENS_8epilogue10collective6detail29Sm90TmaWarpSpecializedAdapterINS1H_15DefaultEpilogueISK_SL_SL_NS1G_6thread17LinearCombinationISK_Li1EffLNS1L_9ScaleType4KindE0ELNS_15FloatRoundStyleE2ESK_EENS1_15EpilogueDefaultEEEEEvvEEEEvNT_6ParamsE)
        .other          _ZN7cutlass13device_kernelINS_4gemm6kernel13GemmUniversalIN4cute5tupleIJiiiiEEENS1_10collective13CollectiveMmaINS1_34MainloopSm90TmaGmmaWarpSpecializedILi32ENS5_IJNS4_1CILi2EEENSA_ILi1EEESC_EEENS1_35KernelTmaWarpSpecializedCooperativeEEENS5_IJNSA_ILi192EEENSA_ILi32EEENSA_ILi16EEEEEENS_10bfloat16_tENS5_IJlSC_lEEESK_SL_NS4_8TiledMMAINS4_8MMA_AtomIJNS4_4SM904GMMA27MMA_64x32x16_F32BF16BF16_SSILNSP_5MajorE0ELSR_0ELNSP_7ScaleInE1ELSS_1EEEEEENS4_6LayoutISD_NS5_IJSC_NSA_ILi0EEESW_EEEEENS5_IJNS4_10UnderscoreESZ_SZ_EEEEENS4_13SM90_TMA_LOADENS4_14ComposedLayoutINS4_7SwizzleILi1ELi4ELi3EEENS4_18smem_ptr_flag_bitsILi16EEENSV_INS5_IJNSA_ILi8EEESI_EEENS5_IJSI_SC_EEEEEEEvNS4_8identityENS4_23SM90_TMA_LOAD_MULTICASTES1C_vS1D_EENS_8epilogue10collective6detail29Sm90TmaWarpSpecializedAdapterINS1H_15DefaultEpilogueISK_SL_SL_NS1G_6thread17LinearCombinationISK_Li1EffLNS1L_9ScaleType4KindE0ELNS_15FloatRoundStyleE2ESK_EENS1_15EpilogueDefaultEEEEEvvEEEEvNT_6ParamsE,@"STO_CUDA_ENTRY STV_DEFAULT"
_ZN7cutlass13device_kernelINS_4gemm6kernel13GemmUniversalIN4cute5tupleIJiiiiEEENS1_10collective13CollectiveMmaINS1_34MainloopSm90TmaGmmaWarpSpecializedILi32ENS5_IJNS4_1CILi2EEENSA_ILi1EEESC_EEENS1_35KernelTmaWarpSpecializedCooperativeEEENS5_IJNSA_ILi192EEENSA_ILi32EEENSA_ILi16EEEEEENS_10bfloat16_tENS5_IJlSC_lEEESK_SL_NS4_8TiledMMAINS4_8MMA_AtomIJNS4_4SM904GMMA27MMA_64x32x16_F32BF16BF16_SSILNSP_5MajorE0ELSR_0ELNSP_7ScaleInE1ELSS_1EEEEEENS4_6LayoutISD_NS5_IJSC_NSA_ILi0EEESW_EEEEENS5_IJNS4_10UnderscoreESZ_SZ_EEEEENS4_13SM90_TMA_LOADENS4_14ComposedLayoutINS4_7SwizzleILi1ELi4ELi3EEENS4_18smem_ptr_flag_bitsILi16EEENSV_INS5_IJNSA_ILi8EEESI_EEENS5_IJSI_SC_EEEEEEEvNS4_8identityENS4_23SM90_TMA_LOAD_MULTICASTES1C_vS1D_EENS_8epilogue10collective6detail29Sm90TmaWarpSpecializedAdapterINS1H_15DefaultEpilogueISK_SL_SL_NS1G_6thread17LinearCombinationISK_Li1EffLNS1L_9ScaleType4KindE0ELNS_15FloatRoundStyleE2ESK_EENS1_15EpilogueDefaultEEEEEvvEEEEvNT_6ParamsE:
[----:B------:R-:W0:Y:S01]  /*0000*/  LDC R1, c[0x0][0x28] ;  /* 0x00000a00ff017b82 */ /* 0x000e220000000800 */
[----:B------:R-:W1:Y:S01]  /*0010*/  S2R R64, SR_TID.X ;  /* 0x0000000000407919 */ /* 0x000e620000002100 */
[----:B------:R-:W-:Y:S01]  /*0020*/  ELECT P0, URZ, PT ;  /* 0x00000000003f782f */ /* 0x000fe20003800000 */
[----:B------:R-:W-:Y:S01]  /*0030*/  BSSY B0, `(.L_x_0) ;  /* 0x000000f000007945 */ /* 0x000fe20003800000 */
[--C-:B-1----:R-:W-:Y:S02]  /*0040*/  SHF.R.U32.HI R0, RZ, 0x5, R64.reuse ;  /* 0x00000005ff007819 */ /* 0x102fe40000011640 */
[----:B------:R-:W-:-:S03]  /*0050*/  SHF.R.U32.HI R6, RZ, 0x7, R64 ;  /* 0x00000007ff067819 */ /* 0x000fc60000011640 */
[----:B------:R-:W1:Y:S04]  /*0060*/  SHFL.IDX PT, R3, R0, RZ, 0x1f ;  /* 0x00001fff00037589 */ /* 0x000e6800000e0000 */
[----:B------:R2:W3:Y:S01]  /*0070*/  SHFL.IDX PT, R2, R6, RZ, 0x1f ;  /* 0x00001fff06027589 */ /* 0x0004e200000e0000 */
[----:B-1----:R-:W-:-:S13]  /*0080*/  ISETP.NE.OR P0, PT, R3, RZ, !P0 ;  /* 0x000000ff0300720c */ /* 0x002fda0004705670 */
[----:B0-23--:R-:W-:Y:S05]  /*0090*/  @P0 BRA `(.L_x_1) ;  /* 0x0000000000200947 */ /* 0x00dfea0003800000 */
[----:B------:R-:W-:Y:S02]  /*00a0*/  ULDC.64 UR4, c[0x0][0x198] ;  /* 0x0000660000047ab9 */ /* 0x000fe40000000a00 */
[----:B------:R-:W-:Y:S02]  /*00b0*/  UIADD3 UR6, UP0, UR4, 0xf0, URZ ;  /* 0x000000f004067890 */ /* 0x000fe4000ff1e03f */
[----:B------:R-:W-:Y:S02]  /*00c0*/  UIADD3 UR4, UP1, UR4, 0x1f0, URZ ;  /* 0x000001f004047890 */ /* 0x000fe4000ff3e03f */
[----:B------:R-:W-:Y:S02]  /*00d0*/  UIADD3.X UR7, URZ, UR5, URZ, UP0, !UPT ;  /* 0x000000053f077290 */ /* 0x000fe400087fe43f */
[----:B------:R-:W-:-:S07]  /*00e0*/  UIADD3.X UR5, URZ, UR5, URZ, UP1, !UPT ;  /* 0x000000053f057290 */ /* 0x000fce0008ffe43f */
[----:B------:R0:W-:Y:S02]  /*00f0*/  UTMACCTL.PF [UR6] ;  /* 0x00000000060079b9 */ /* 0x0001e40008040000 */
[----:B------:R0:W-:Y:S02]  /*0100*/  UTMACCTL.PF [UR4] ;  /* 0x00000000040079b9 */ /* 0x0001e40008040000 */
[----:B0-----:R-:W-:Y:S01]  /*0110*/  NOP ;  /* 0x0000000000007918 */ /* 0x001fe20000000000 */
.L_x_1:
[----:B------:R-:W-:Y:S05]  /*0120*/  BSYNC B0 ;  /* 0x0000000000007941 */ /* 0x000fea0003800000 */
.L_x_0:
[----:B------:R-:W0:Y:S02]  /*0130*/  SHFL.IDX PT, R5, R0, RZ, 0x1f ;  /* 0x00001fff00057589 */ /* 0x000e2400000e0000 */
[----:B0-----:R-:W-:-:S13]  /*0140*/  ISETP.NE.AND P0, PT, R5, RZ, PT ;  /* 0x000000ff0500720c */ /* 0x001fda0003f05270 */
[----:B------:R-:W-:Y:S05]  /*0150*/  @P0 BRA `(.L_x_2) ;  /* 0x0000000400440947 */ /* 0x000fea0003800000 */
[----:B------:R-:W-:Y:S01]  /*0160*/  ELECT P0, URZ, PT ;  /* 0x00000000003f782f */ /* 0x000fe20003800000 */
[----:B------:R-:W-:-:S12]  /*0170*/  BSSY B0, `(.L_x_2) ;  /* 0x000004f000007945 */ /* 0x000fd80003800000 */
[----:B------:R-:W-:Y:S05]  /*0180*/  @!P0 BRA `(.L_x_3) ;  /* 0x0000000400348947 */ /* 0x000fea0003800000 */
[----:B------:R-:W0:Y:S01]  /*0190*/  S2UR UR8, SR_CgaCtaId ;  /* 0x00000000000879c3 */ /* 0x000e220000008800 */
[----:B------:R-:W-:Y:S01]  /*01a0*/  UMOV UR4, 0x400 ;  /* 0x0000040000047882 */ /* 0x000fe20000000000 */
[----:B------:R-:W-:Y:S01]  /*01b0*/  UMOV UR5, 0x1 ;  /* 0x0000000100057882 */ /* 0x000fe20000000000 */
[----:B------:R-:W-:Y:S02]  /*01c0*/  UMOV UR6, 0x4 ;  /* 0x0000000400067882 */ /* 0x000fe40000000000 */
[----:B------:R-:W-:-:S04]  /*01d0*/  UIADD3 UR6, -UR6, 0x100000, URZ ;  /* 0x0010000006067890 */ /* 0x000fc8000fffe13f */
[----:B------:R-:W-:Y:S02]  /*01e0*/  USHF.L.U32 UR7, UR6, 0xb, URZ ;  /* 0x0000000b06077899 */ /* 0x000fe4000800063f */
[----:B------:R-:W-:Y:S02]  /*01f0*/  USHF.L.U32 UR6, UR6, 0x1, URZ ;  /* 0x0000000106067899 */ /* 0x000fe4000800063f */
[----:B0-----:R-:W-:Y:S02]  /*0200*/  ULEA UR8, UR8, UR4, 0x18 ;  /* 0x0000000408087291 */ /* 0x001fe4000f8ec03f */
[----:B------:R-:W-:-:S04]  /*0210*/  UIADD3 UR4, -UR5, 0x100000, URZ ;  /* 0x0010000005047890 */ /* 0x000fc8000fffe13f */
[----:B------:R-:W-:Y:S02]  /*0220*/  USHF.L.U32 UR5, UR4, 0xb, URZ ;  /* 0x0000000b04057899 */ /* 0x000fe4000800063f */
[----:B------:R-:W-:Y:S01]  /*0230*/  USHF.L.U32 UR4, UR4, 0x1, URZ ;  /* 0x0000000104047899 */ /* 0x000fe2000800063f */
[----:B------:R-:W0:Y:S11]  /*0240*/  FENCE.VIEW.ASYNC.S ;  /* 0x00000000000073c6 */ /* 0x000e360000000000 */
[----:B0-----:R0:W1:Y:S01]  /*0250*/  SYNCS.EXCH.64 URZ, [UR8], UR4 ;  /* 0x00000004083f75b2 */ /* 0x0010620008000100 */
[----:B------:R0:W2:Y:S01]  /*0260*/  SYNCS.EXCH.64 URZ, [UR8+0x100], UR6 ;  /* 0x00010006083f75b2 */ /* 0x0000a20008000100 */
[----:B------:R0:W3:Y:S01]  /*0270*/  SYNCS.EXCH.64 URZ, [UR8+0x8], UR4 ;  /* 0x00000804083f75b2 */ /* 0x0000e20008000100 */
[----:B------:R0:W4:Y:S01]  /*0280*/  SYNCS.EXCH.64 URZ, [UR8+0x108], UR6 ;  /* 0x00010806083f75b2 */ /* 0x0001220008000100 */
[----:B------:R0:W0:Y:S01]  /*0290*/  SYNCS.EXCH.64 URZ, [UR8+0x10], UR4 ;  /* 0x00001004083f75b2 */ /* 0x0000220008000100 */
        /* <DEDUP_REMOVED lines=59> */
[----:B-1234-:R-:W-:Y:S01]  /*0650*/  NOP ;  /* 0x0000000000007918 */ /* 0x01efe20000000000 */
.L_x_3:
[----:B0-----:R-:W-:Y:S05]  /*0660*/  BSYNC B0 ;  /* 0x0000000000007941 */ /* 0x001fea0003800000 */
.L_x_2:
[----:B------:R-:W-:Y:S01]  /*0670*/  SHF.R.S32.HI R7, RZ, 0x1f, R64 ;  /* 0x0000001fff077819 */ /* 0x000fe20000011440 */
[----:B------:R-:W0:Y:S01]  /*0680*/  SHFL.IDX PT, R0, R0, RZ, 0x1f ;  /* 0x00001fff00007589 */ /* 0x000e2200000e0000 */
[----:B------:R-:W1:Y:S01]  /*0690*/  S2UR UR8, SR_CTAID.X ;  /* 0x00000000000879c3 */ /* 0x000e620000002500 */
[----:B------:R-:W-:Y:S02]  /*06a0*/  ELECT P0, URZ, PT ;  /* 0x00000000003f782f */ /* 0x000fe40003800000 */
[----:B------:R-:W-:Y:S01]  /*06b0*/  LEA.HI R7, R7, R64, RZ, 0x7 ;  /* 0x0000004007077211 */ /* 0x000fe200078f38ff */
[----:B------:R-:W2:Y:S01]  /*06c0*/  S2R R4, SR_CTAID.Y ;  /* 0x0000000000047919 */ /* 0x000ea20000002600 */
[----:B------:R-:W-:Y:S01]  /*06d0*/  SHF.R.S32.HI R10, RZ, 0x1f, R5 ;  /* 0x0000001fff0a7819 */ /* 0x000fe20000011405 */
[----:B------:R-:W-:Y:S01]  /*06e0*/  ULDC UR4, c[0x0][0x150] ;  /* 0x0000540000047ab9 */ /* 0x000fe20000000800 */
[----:B------:R-:W-:Y:S01]  /*06f0*/  LOP3.LUT R7, R7, 0xffffff80, RZ, 0xc0, !PT ;  /* 0xffffff8007077812 */ /* 0x000fe200078ec0ff */
[----:B------:R-:W-:Y:S01]  /*0700*/  NOP ;  /* 0x0000000000007918 */ /* 0x000fe20000000000 */
[----:B------:R-:W-:Y:S01]  /*0710*/  LEA.HI R10, R10, R5, RZ, 0x2 ;  /* 0x000000050a0a7211 */ /* 0x000fe200078f10ff */
[----:B------:R-:W3:Y:S01]  /*0720*/  LDC R12, c[0x0][0x144] ;  /* 0x00005100ff0c7b82 */ /* 0x000ee20000000800 */
[----:B------:R-:W-:Y:S01]  /*0730*/  NOP ;  /* 0x0000000000007918 */ /* 0x000fe20000000000 */
[----:B------:R-:W-:Y:S01]  /*0740*/  IMAD.IADD R8, R64, 0x1, -R7 ;  /* 0x0000000140087824 */ /* 0x000fe200078e0a07 */
[----:B------:R-:W-:Y:S01]  /*0750*/  LOP3.LUT R10, R10, 0x3ffffffc, RZ, 0xc0, !PT ;  /* 0x3ffffffc0a0a7812 */ /* 0x000fe200078ec0ff */
[----:B------:R-:W-:Y:S01]  /*0760*/  IMAD.MOV.U32 R22, RZ, RZ, 0x1 ;  /* 0x00000001ff167424 */ /* 0x000fe200078e00ff */
[----:B------:R-:W-:-:S02]  /*0770*/  ISETP.NE.AND P3, PT, R2, RZ, PT ;  /* 0x000000ff0200720c */ /* 0x000fc40003f65270 */
[----:B------:R-:W-:Y:S01]  /*0780*/  SHF.R.S32.HI R7, RZ, 0x1f, R8 ;  /* 0x0000001fff077819 */ /* 0x000fe20000011408 */
[----:B------:R-:W-:Y:S01]  /*0790*/  IMAD.IADD R10, R5, 0x1, -R10 ;  /* 0x00000001050a7824 */ /* 0x000fe200078e0a0a */
[----:B------:R-:W4:Y:S02]  /*07a0*/  LDC R14, c[0x0][0x140] ;  /* 0x00005000ff0e7b82 */ /* 0x000f240000000800 */
[----:B------:R-:W-:Y:S02]  /*07b0*/  LEA.HI R7, R7, R8, RZ, 0x3 ;  /* 0x0000000807077211 */ /* 0x000fe400078f18ff */
[----:B0-----:R-:W-:Y:S02]  /*07c0*/  ISETP.NE.OR P0, PT, R0, RZ, !P0 ;  /* 0x000000ff0000720c */ /* 0x001fe40004705670 */
[----:B------:R-:W-:Y:S02]  /*07d0*/  SHF.R.S32.HI R0, RZ, 0x3, R7 ;  /* 0x00000003ff007819 */ /* 0x000fe40000011407 */
[----:B-1----:R-:W-:-:S02]  /*07e0*/  I2FP.F32.U32 R9, UR8 ;  /* 0x0000000800097c45 */ /* 0x002fc40008201000 */
[----:B------:R-:W-:-:S03]  /*07f0*/  SHF.R.S32.HI R7, RZ, 0x1f, R7 ;  /* 0x0000001fff077819 */ /* 0x000fc60000011407 */
[----:B------:R-:W-:Y:S01]  /*0800*/  FMUL R11, R9, UR4 ;  /* 0x00000004090b7c20 */ /* 0x000fe20008400000 */
[----:B------:R-:W-:Y:S01]  /*0810*/  LEA.HI R7, R7, R0, RZ, 0x2 ;  /* 0x0000000007077211 */ /* 0x000fe200078f10ff */
[----:B------:R-:W-:Y:S01]  /*0820*/  ULDC UR4, c[0x0][0x154] ;  /* 0x0000550000047ab9 */ /* 0x000fe20000000800 */
[----:B--2---:R-:W-:Y:S01]  /*0830*/  I2FP.F32.U32 R13, R4 ;  /* 0x00000004000d7245 */ /* 0x004fe20000201000 */
[----:B------:R-:W-:Y:S01]  /*0840*/  VOTEU.ALL UP0, P0 ;  /* 0x00000000003f7886 */ /* 0x000fe20000000000 */
[----:B------:R-:W-:Y:S01]  /*0850*/  LOP3.LUT R7, R7, 0xfffffffc, RZ, 0xc0, !PT ;  /* 0xfffffffc07077812 */ /* 0x000fe200078ec0ff */
[----:B------:R-:W0:Y:S01]  /*0860*/  F2I.U32.TRUNC.NTZ R11, R11 ;  /* 0x0000000b000b7305 */ /* 0x000e22000020f000 */
[----:B------:R-:W1:Y:S01]  /*0870*/  LDC R9, c[0x0][0x148] ;  /* 0x00005200ff097b82 */ /* 0x000e620000000800 */
[----:B------:R-:W-:Y:S01]  /*0880*/  FMUL R13, R13, UR4 ;  /* 0x000000040d0d7c20 */ /* 0x000fe20008400000 */
[----:B------:R-:W-:Y:S01]  /*0890*/  UMOV UR4, 0x20 ;  /* 0x0000002000047882 */ /* 0x000fe20000000000 */
[----:B------:R-:W-:Y:S01]  /*08a0*/  IMAD.IADD R7, R0, 0x1, -R7 ;  /* 0x0000000100077824 */ /* 0x000fe200078e0a07 */
[----:B------:R-:W-:Y:S01]  /*08b0*/  SHF.R.S32.HI R0, RZ, 0x1f, R3 ;  /* 0x0000001fff007819 */ /* 0x000fe20000011403 */
[----:B------:R-:W-:Y:S01]  /*08c0*/  @!UP0 UMOV UR6, 0x400 ;  /* 0x0000040000068882 */ /* 0x000fe20000000000 */
[----:B------:R-:W-:-:S04]  /*08d0*/  @!UP0 UIADD3 UR4, -UR4, 0x100000, URZ ;  /* 0x0010000004048890 */ /* 0x000fc8000fffe13f */
[----:B------:R-:W-:Y:S02]  /*08e0*/  @!UP0 USHF.L.U32 UR5, UR4, 0xb, URZ ;  /* 0x0000000b04058899 */ /* 0x000fe4000800063f */
[----:B------:R-:W-:Y:S01]  /*08f0*/  @!UP0 USHF.L.U32 UR4, UR4, 0x1, URZ ;  /* 0x0000000104048899 */ /* 0x000fe2000800063f */
[----:B------:R-:W-:Y:S01]  /*0900*/  IMAD R10, R10, 0x4, R7 ;  /* 0x000000040a0a7824 */ /* 0x000fe200078e0207 */
[----:B------:R-:W2:Y:S01]  /*0910*/  @!UP0 S2UR UR7, SR_CgaCtaId ;  /* 0x00000000000789c3 */ /* 0x000ea20000008800 */
[----:B------:R-:W5:Y:S01]  /*0920*/  F2I.U32.TRUNC.NTZ R13, R13 ;  /* 0x0000000d000d7305 */ /* 0x000f62000020f000 */
[----:B------:R-:W-:Y:S01]  /*0930*/  LEA.HI R0, R0, R3, RZ, 0x2 ;  /* 0x0000000300007211 */ /* 0x000fe200078f10ff */
[C---:B------:R-:W-:Y:S01]  /*0940*/  IMAD.SHL.U32 R19, R10.reuse, 0x4, RZ ;  /* 0x000000040a137824 */ /* 0x040fe200078e00ff */
[----:B------:R-:W-:Y:S01]  /*0950*/  LEA.HI R7, R10, R10, RZ, 0x1 ;  /* 0x0000000a0a077211 */ /* 0x000fe200078f08ff */
[----:B------:R-:W-:Y:S01]  /*0960*/  VOTEU.ALL UP1, P0 ;  /* 0x00000000003f7886 */ /* 0x000fe20000020000 */
[----:B0-----:R-:W-:Y:S01]  /*0970*/  IMAD.MOV R15, RZ, RZ, -R11 ;  /* 0x000000ffff0f7224 */ /* 0x001fe200078e0a0b */
[----:B------:R-:W-:-:S02]  /*0980*/  LOP3.LUT R0, R0, 0xfffffffc, RZ, 0xc0, !PT ;  /* 0xfffffffc00007812 */ /* 0x000fc400078ec0ff */
[----:B------:R-:W-:Y:S01]  /*0990*/  LOP3.LUT R11, R7, 0xfffffffe, RZ, 0xc0, !PT ;  /* 0xfffffffe070b7812 */ /* 0x000fe200078ec0ff */
[----:B---3--:R-:W-:Y:S01]  /*09a0*/  IMAD R7, R12, R15, UR8 ;  /* 0x000000080c077e24 */ /* 0x008fe2000f8e020f */
[----:B------:R-:W-:Y:S01]  /*09b0*/  LOP3.LUT R19, R10, 0xc, R19, 0x78, !PT ;  /* 0x0000000c0a137812 */ /* 0x000fe200078e7813 */
[----:B------:R-:W-:Y:S01]  /*09c0*/  IMAD.IADD R3, R3, 0x1, -R0 ;  /* 0x0000000103037824 */ /* 0x000fe200078e0a00 */
[----:B----4-:R-:W-:Y:S01]  /*09d0*/  ISETP.EQ.U32.AND P2, PT, R14, 0x1, PT ;  /* 0x000000010e00780c */ /* 0x010fe20003f42070 */
[----:B------:R-:W-:Y:S02]  /*09e0*/  IMAD.IADD R12, R10, 0x1, -R11 ;  /* 0x000000010a0c7824 */ /* 0x000fe400078e0a0b */
[----:B-----5:R-:W-:Y:S01]  /*09f0*/  IMAD.MOV R24, RZ, RZ, -R13 ;  /* 0x000000ffff187224 */ /* 0x020fe200078e0a0d */
[----:B------:R-:W-:Y:S02]  /*0a00*/  ISETP.NE.AND P1, PT, R3, 0x3, PT ;  /* 0x000000030300780c */ /* 0x000fe40003f25270 */
[----:B------:R-:W-:Y:S01]  /*0a10*/  ISETP.NE.AND P4, PT, R12, R7, PT ;  /* 0x000000070c00720c */ /* 0x000fe20003f85270 */
[----:B-1----:R-:W-:Y:S01]  /*0a20*/  IMAD R11, R9, R24, R4 ;  /* 0x00000018090b7224 */ /* 0x002fe200078e0204 */
[----:B------:R-:W-:Y:S01]  /*0a30*/  ISETP.EQ.OR P1, PT, R3, RZ, !P1 ;  /* 0x000000ff0300720c */ /* 0x000fe20004f22670 */
[----:B--2---:R-:W-:-:S03]  /*0a40*/  @!UP0 ULEA UR6, UR7, UR6, 0x18 ;  /* 0x0000000607068291 */ /* 0x004fc6000f8ec03f */
[----:B------:R-:W-:Y:S01]  /*0a50*/  ISETP.EQ.AND P1, PT, R2, RZ, P1 ;  /* 0x000000ff0200720c */ /* 0x000fe20000f22270 */
[----:B------:R-:W-:Y:S01]  /*0a60*/  VOTEU.ALL UP0, P0 ;  /* 0x00000000003f7886 */ /* 0x000fe20000000000 */
[----:B------:R-:W-:Y:S01]  /*0a70*/  LOP3.LUT P0, RZ, R8, 0x7, RZ, 0xc0, !PT ;  /* 0x0000000708ff7812 */ /* 0x000fe2000780c0ff */
[----:B------:R-:W-:Y:S01]  /*0a80*/  VIADD R8, R2, 0xffffffff ;  /* 0xffffffff02087836 */ /* 0x000fe20000000000 */
[----:B------:R-:W-:Y:S02]  /*0a90*/  SEL R18, RZ, 0x1, !P1 ;  /* 0x00000001ff127807 */ /* 0x000fe40004800000 */
[C---:B------:R-:W-:Y:S02]  /*0aa0*/  ISETP.LT.U32.AND P0, PT, R19.reuse, 0x2, !P0 ;  /* 0x000000021300780c */ /* 0x040fe40004701070 */
[----:B------:R-:W-:Y:S02]  /*0ab0*/  @P4 LEA.HI R0, R19, R19, RZ, 0x1 ;  /* 0x0000001313004211 */ /* 0x000fe400078f08ff */
[----:B------:R-:W-:Y:S01]  /*0ac0*/  ISETP.GE.U32.AND P6, PT, R8, 0x2, PT ;  /* 0x000000020800780c */ /* 0x000fe20003fc6070 */
[----:B------:R-:W0:Y:S02]  /*0ad0*/  FENCE.VIEW.ASYNC.S ;  /* 0x00000000000073c6 */ /* 0x000e240000000000 */
[----:B0-----:R0:W1:Y:S01]  /*0ae0*/  @!UP0 SYNCS.EXCH.64 URZ, [UR6+0x210], UR4 ;  /* 0x00021004063f85b2 */ /* 0x0010620008000100 */
[----:B------:R-:W-:-:S02]  /*0af0*/  @P4 SHF.R.S32.HI R0, RZ, 0x1, R0 ;  /* 0x00000001ff004819 */ /* 0x000fc40000011400 */
[----:B------:R-:W-:Y:S02]  /*0b00*/  SEL R18, R18, 0x2, P6 ;  /* 0x0000000212127807 */ /* 0x000fe40003000000 */
[----:B------:R-:W-:Y:S02]  /*0b10*/  @P4 ISETP.NE.AND P5, PT, R0, R11, PT ;  /* 0x0000000b0000420c */ /* 0x000fe40003fa5270 */
[----:B------:R-:W-:Y:S02]  /*0b20*/  SEL R11, RZ, 0x1, !P0 ;  /* 0x00000001ff0b7807 */ /* 0x000fe40004000000 */
[----:B------:R-:W-:Y:S02]  /*0b30*/  @P4 SEL R22, RZ, 0x1, P5 ;  /* 0x00000001ff164807 */ /* 0x000fe40002800000 */
[----:B------:R-:W-:Y:S02]  /*0b40*/  LOP3.LUT R0, R64, 0x7f, RZ, 0xc0, !PT ;  /* 0x0000007f40007812 */ /* 0x000fe400078ec0ff */
[----:B------:R-:W-:Y:S01]  /*0b50*/  LOP3.LUT R22, R22, R11, RZ, 0xc0, !PT ;  /* 0x0000000b16167212 */ /* 0x000fe200078ec0ff */
[----:B------:R0:W2:Y:S01]  /*0b60*/  @!UP1 SYNCS.EXCH.64 URZ, [UR6+0x218], UR4 ;  /* 0x00021804063f95b2 */ /* 0x0000a20008000100 */
[----:B------:R-:W-:Y:S01]  /*0b70*/  NOP ;  /* 0x0000000000007918 */ /* 0x000fe20000000000 */
[----:B------:R-:W-:Y:S05]  /*0b80*/  @!P2 BRA `(.L_x_4) ;  /* 0x000000000008a947 */ /* 0x000fea0003800000 */
[----:B-12---:R-:W-:Y:S01]  /*0b90*/  UCGABAR_ARV ;  /* 0x00000000000079c7 */ /* 0x006fe20008000000 */
[----:B------:R-:W-:Y:S05]  /*0ba0*/  BRA `(.L_x_5) ;  /* 0x0000000000047947 */ /* 0x000fea0003800000 */
.L_x_4:
[----:B-12---:R-:W-:Y:S01]  /*0bb0*/  NOP ;  /* 0x0000000000007918 */ /* 0x006fe20000000000 */
.L_x_5:
[----:B------:R-:W1:Y:S01]  /*0bc0*/  LDC R2, c[0x0][0x65c] ;  /* 0x00019700ff027b82 */ /* 0x000e620000000800 */
[----:B------:R-:W-:Y:S02]  /*0bd0*/  IMAD.U32 R10, RZ, RZ, UR8 ;  /* 0x00000008ff0a7e24 */ /* 0x000fe4000f8e00ff */
[----:B------:R-:W-:Y:S01]  /*0be0*/  IMAD.MOV.U32 R11, RZ, RZ, RZ ;  /* 0x000000ffff0b7224 */ /* 0x000fe200078e00ff */
[----:B-1----:R-:W-:-:S04]  /*0bf0*/  ISETP.NE.AND P1, PT, R2, 0x1, PT ;  /* 0x000000010200780c */ /* 0x002fc80003f25270 */
[----:B------:R-:W-:-:S09]  /*0c00*/  P2R R5, PR, RZ, 0x2 ;  /* 0x00000002ff057803 */ /* 0x000fd20000000000 */
[----:B------:R-:W1:Y:S01]  /*0c10*/  @P1 LDC R17, c[0x0][0x10] ;  /* 0x00000400ff111b82 */ /* 0x000e620000000800 */
[----:B------:R-:W-:Y:S02]  /*0c20*/  @P1 IMAD.MOV.U32 R5, RZ, RZ, RZ ;  /* 0x000000ffff051224 */ /* 0x000fe400078e00ff */
[----:B------:R-:W-:-:S05]  /*0c30*/  @P1 IMAD.MOV.U32 R15, RZ, RZ, RZ ;  /* 0x000000ffff0f1224 */ /* 0x000fca00078e00ff */
[----:B------:R-:W2:Y:S01]  /*0c40*/  @!P1 LDC R13, c[0x0][0xc] ;  /* 0x00000300ff0d9b82 */ /* 0x000ea20000000800 */
[----:B0-----:R-:W-:Y:S01]  /*0c50*/  ULDC UR4, c[0x0][0xc] ;  /* 0x0000030000047ab9 */ /* 0x001fe20000000800 */
[----:B------:R-:W-:Y:S01]  /*0c60*/  ULDC UR5, c[0x0][0x10] ;  /* 0x0000040000057ab9 */ /* 0x000fe20000000800 */
[----:B------:R-:W-:Y:S01]  /*0c70*/  ULDC UR6, c[0x0][0x14] ;  /* 0x0000050000067ab9 */ /* 0x000fe20000000800 */
[----:B------:R-:W-:-:S04]  /*0c80*/  UIMAD.WIDE.U32 UR4, UR4, UR5, URZ ;  /* 0x00000005040472a5 */ /* 0x000fc8000f8e003f */
[----:B------:R-:W-:Y:S02]  /*0c90*/  UIMAD.WIDE.U32 UR36, UR4, UR6, URZ ;  /* 0x00000006042472a5 */ /* 0x000fe4000f8e003f */
[----:B------:R-:W-:-:S04]  /*0ca0*/  UIMAD UR42, UR5, UR6, URZ ;  /* 0x00000006052a72a4 */ /* 0x000fc8000f8e023f */
[----:B------:R-:W-:Y:S01]  /*0cb0*/  UIADD3 UR42, UR37, UR42, URZ ;  /* 0x0000002a252a7290 */ /* 0x000fe2000fffe03f */
[----:B-1----:R-:W-:-:S04]  /*0cc0*/  @P1 IMAD.WIDE.U32 R16, R17, UR8, R4 ;  /* 0x0000000811101c25 */ /* 0x002fc8000f8e0004 */
[----:B------:R-:W-:Y:S02]  /*0cd0*/  @P1 IMAD.IADD R17, R17, 0x1, R15 ;  /* 0x0000000111111824 */ /* 0x000fe400078e020f */
[----:B--2---:R-:W-:-:S04]  /*0ce0*/  @!P1 IMAD.WIDE.U32 R10, R4, R13, R10 ;  /* 0x0000000d040a9225 */ /* 0x004fc800078e000a */
[----:B------:R-:W-:Y:S02]  /*0cf0*/  @!P1 IMAD.MOV.U32 R16, RZ, RZ, R10 ;  /* 0x000000ffff109224 */ /* 0x000fe400078e000a */
[----:B------:R-:W-:Y:S01]  /*0d00*/  @!P1 IMAD.MOV.U32 R17, RZ, RZ, R11 ;  /* 0x000000ffff119224 */ /* 0x000fe200078e000b */
[----:B------:R-:W-:Y:S06]  /*0d10*/  @!P2 BRA `(.L_x_6) ;  /* 0x00000000000ca947 */ /* 0x000fec0003800000 */
[----:B------:R-:W-:Y:S01]  /*0d20*/  UCGABAR_WAIT ;  /* 0x0000000000007dc7 */ /* 0x000fe20008000000 */
[----:B------:R-:W-:Y:S01]  /*0d30*/  CCTL.IVALL ;  /* 0x00000000ff00798f */ /* 0x000fe20002000000 */
[----:B------:R-:W-:Y:S05]  /*0d40*/  BRA `(.L_x_7) ;  /* 0x0000000000047947 */ /* 0x000fea0003800000 */
.L_x_6:
[----:B------:R-:W-:Y:S06]  /*0d50*/  BAR.SYNC.DEFER_BLOCKING 0x0 ;  /* 0x0000000000007b1d */ /* 0x000fec0000010000 */
.L_x_7:
[----:B------:R-:W-:Y:S05]  /*0d60*/  @!P3 BRA `(.L_x_8) ;  /* 0x00000040001cb947 */ /* 0x000fea0003800000 */
[----:B------:R-:W-:-:S13]  /*0d70*/  ISETP.GT.U32.AND P0, PT, R8, 0x1, PT ;  /* 0x000000010800780c */ /* 0x000fda0003f04070 */
[----:B------:R-:W-:Y:S05]  /*0d80*/  @P0 EXIT ;  /* 0x000000000000094d */ /* 0x000fea0003800000 */
[----:B------:R-:W-:Y:S01]  /*0d90*/  ULDC.64 UR4, c[0x0][0x650] ;  /* 0x0001940000047ab9 */ /* 0x000fe20000000a00 */
[----:B------:R-:W-:Y:S01]  /*0da0*/  PRMT R3, RZ, 0x7610, R3 ;  /* 0x00007610ff037816 */ /* 0x000fe20000000003 */
[----:B------:R-:W-:Y:S01]  /*0db0*/  IMAD.MOV.U32 R73, RZ, RZ, -0x1 ;  /* 0xffffffffff497424 */ /* 0x000fe200078e00ff */
[----:B------:R-:W-:Y:S01]  /*0dc0*/  ISETP.GE.U32.AND P0, PT, R16, UR4, PT ;  /* 0x0000000410007c0c */ /* 0x000fe2000bf06070 */
[----:B------:R-:W-:Y:S02]  /*0dd0*/  IMAD.MOV.U32 R71, RZ, RZ, -0x1 ;  /* 0xffffffffff477424 */ /* 0x000fe400078e00ff */
[----:B------:R-:W-:Y:S01]  /*0de0*/  IMAD.MOV.U32 R23, RZ, RZ, -0x1 ;  /* 0xffffffffff177424 */ /* 0x000fe200078e00ff */
[----:B------:R-:W-:-:S13]  /*0df0*/  ISETP.GE.U32.AND.EX P0, PT, R17, UR5, PT, P0 ;  /* 0x0000000511007c0c */ /* 0x000fda000bf06100 */
[----:B------:R-:W-:Y:S05]  /*0e00*/  @P0 BRA `(.L_x_9) ;  /* 0x00000004002c0947 */ /* 0x000fea0003800000 */
[----:B------:R-:W0:Y:S01]  /*0e10*/  LDC.64 R26, c[0x0][0x628] ;  /* 0x00018a00ff1a7b82 */ /* 0x000e220000000a00 */
[----:B------:R-:W-:Y:S02]  /*0e20*/  IMAD.MOV.U32 R10, RZ, RZ, R16 ;  /* 0x000000ffff0a7224 */ /* 0x000fe400078e0010 */
[----:B------:R-:W-:-:S05]  /*0e30*/  IMAD.MOV.U32 R11, RZ, RZ, R17 ;  /* 0x000000ffff0b7224 */ /* 0x000fca00078e0011 */
[----:B------:R-:W1:Y:S08]  /*0e40*/  LDC R8, c[0x0][0x630] ;  /* 0x00018c00ff087b82 */ /* 0x000e700000000800 */
[----:B------:R-:W2:Y:S01]  /*0e50*/  LDC.64 R28, c[0x0][0x620] ;  /* 0x00018800ff1c7b82 */ /* 0x000ea20000000a00 */
[----:B0-----:R-:W-:-:S04]  /*0e60*/  ISETP.NE.U32.AND P0, PT, R26, RZ, PT ;  /* 0x000000ff1a00720c */ /* 0x001fc80003f05070 */
[----:B------:R-:W-:-:S13]  /*0e70*/  ISETP.NE.AND.EX P0, PT, R27, RZ, PT, P0 ;  /* 0x000000ff1b00720c */ /* 0x000fda0003f05300 */
[----:B-12---:R-:W-:Y:S05]  /*0e80*/  @!P0 BRA `(.L_x_10) ;  /* 0x0000000000288947 */ /* 0x006fea0003800000 */
[----:B------:R-:W0:Y:S02]  /*0e90*/  LDC R3, c[0x0][0x634] ;  /* 0x00018d00ff037b82 */ /* 0x000e240000000800 */
[----:B0-----:R-:W-:-:S05]  /*0ea0*/  IADD3 R3, P0, R16, R3, RZ ;  /* 0x0000000310037210 */ /* 0x001fca0007f1e0ff */
[----:B------:R-:W-:-:S04]  /*0eb0*/  IMAD.X R21, RZ, RZ, R17, P0 ;  /* 0x000000ffff157224 */ /* 0x000fc800000e0611 */
[----:B------:R-:W-:-:S04]  /*0ec0*/  IMAD.WIDE.U32 R10, R21, R26, RZ ;  /* 0x0000001a150a7225 */ /* 0x000fc800078e00ff */
[----:B------:R-:W-:-:S04]  /*0ed0*/  IMAD.WIDE.U32 R12, P0, R3, R27, R10 ;  /* 0x0000001b030c7225 */ /* 0x000fc8000780000a */
[----:B------:R-:W-:-:S04]  /*0ee0*/  IMAD.WIDE.U32 R10, R3, R26, RZ ;  /* 0x0000001a030a7225 */ /* 0x000fc800078e00ff */
[----:B------:R-:W-:Y:S01]  /*0ef0*/  IMAD.X R15, RZ, RZ, RZ, P0 ;  /* 0x000000ffff0f7224 */ /* 0x000fe200000e06ff */
[----:B------:R-:W-:Y:S01]  /*0f00*/  IADD3 RZ, P0, R11, R12, RZ ;  /* 0x0000000c0bff7210 */ /* 0x000fe20007f1e0ff */
[----:B------:R-:W-:-:S04]  /*0f10*/  IMAD.MOV.U32 R14, RZ, RZ, R13 ;  /* 0x000000ffff0e7224 */ /* 0x000fc800078e000d */
[----:B------:R-:W-:-:S08]  /*0f20*/  IMAD.WIDE.U32.X R10, R21, R27, R14, P0 ;  /* 0x0000001b150a7225 */ /* 0x000fd000000e040e */
.L_x_10:
[----:B------:R-:W0:Y:S01]  /*0f30*/  LDC.64 R32, c[0x0][0x640] ;  /* 0x00019000ff207b82 */ /* 0x000e220000000a00 */
[--C-:B------:R-:W-:Y:S01]  /*0f40*/  SHF.R.U64 R27, R10, R8, R11.reuse ;  /* 0x000000080a1b7219 */ /* 0x100fe2000000120b */
[----:B------:R-:W-:Y:S01]  /*0f50*/  IMAD R24, R9, R24, R4 ;  /* 0x0000001809187224 */ /* 0x000fe200078e0204 */
[----:B------:R-:W-:Y:S01]  /*0f60*/  SHF.R.U32.HI R3, RZ, R8, R11 ;  /* 0x00000008ff037219 */ /* 0x000fe2000001160b */
[----:B------:R-:W-:Y:S01]  /*0f70*/  IMAD.MOV.U32 R23, RZ, RZ, 0x1 ;  /* 0x00000001ff177424 */ /* 0x000fe200078e00ff */
[----:B------:R-:W-:-:S03]  /*0f80*/  IADD3 R5, P0, RZ, -R27, RZ ;  /* 0x8000001bff057210 */ /* 0x000fc60007f1e0ff */
[----:B------:R-:W1:Y:S02]  /*0f90*/  LDC R12, c[0x0][0x618] ;  /* 0x00018600ff0c7b82 */ /* 0x000e640000000800 */
[----:B------:R-:W-:Y:S02]  /*0fa0*/  IMAD.X R3, RZ, RZ, ~R3, P0 ;  /* 0x000000ffff037224 */ /* 0x000fe400000e0e03 */
[----:B------:R-:W-:-:S04]  /*0fb0*/  IMAD.WIDE.U32 R10, R5, R28, R16 ;  /* 0x0000001c050a7225 */ /* 0x000fc800078e0010 */
[----:B------:R-:W2:Y:S01]  /*0fc0*/  LDC R20, c[0x0][0x608] ;  /* 0x00018200ff147b82 */ /* 0x000ea20000000800 */
[----:B------:R-:W-:Y:S02]  /*0fd0*/  IMAD R8, R3, R28, RZ ;  /* 0x0000001c03087224 */ /* 0x000fe400078e02ff */
[----:B------:R-:W-:Y:S02]  /*0fe0*/  IMAD.MOV.U32 R3, RZ, RZ, -0x1 ;  /* 0xffffffffff037424 */ /* 0x000fe400078e00ff */
[----:B------:R-:W-:-:S03]  /*0ff0*/  IMAD R5, R5, R29, R8 ;  /* 0x0000001d05057224 */ /* 0x000fc600078e0208 */
[----:B------:R-:W3:Y:S01]  /*1000*/  LDC R30, c[0x0][0x658] ;  /* 0x00019600ff1e7b82 */ /* 0x000ee20000000800 */
[----:B------:R-:W-:Y:S01]  /*1010*/  IMAD.IADD R5, R11, 0x1, R5 ;  /* 0x000000010b057824 */ /* 0x000fe200078e0205 */
[----:B0-----:R-:W-:-:S04]  /*1020*/  ISETP.NE.U32.AND P0, PT, R32, RZ, PT ;  /* 0x000000ff2000720c */ /* 0x001fc80003f05070 */
[----:B------:R-:W-:Y:S02]  /*1030*/  ISETP.NE.AND.EX P0, PT, R33, RZ, PT, P0 ;  /* 0x000000ff2100720c */ /* 0x000fe40003f05300 */
[----:B------:R-:W0:Y:S01]  /*1040*/  LDC R26, c[0x0][0x600] ;  /* 0x00018000ff1a7b82 */ /* 0x000e220000000800 */
[-CC-:B-1----:R-:W-:Y:S02]  /*1050*/  SHF.R.U64 R14, R10, R12.reuse, R5.reuse ;  /* 0x0000000c0a0e7219 */ /* 0x182fe40000001205 */
[----:B------:R-:W-:-:S05]  /*1060*/  SHF.R.U32.HI R5, RZ, R12, R5 ;  /* 0x0000000cff057219 */ /* 0x000fca0000011605 */
[----:B------:R-:W1:Y:S01]  /*1070*/  LDC R15, c[0x0][0x648] ;  /* 0x00019200ff0f7b82 */ /* 0x000e620000000800 */
[-CC-:B--2---:R-:W-:Y:S02]  /*1080*/  SHF.R.U64 R29, R14, R20.reuse, R5.reuse ;  /* 0x000000140e1d7219 */ /* 0x184fe40000001205 */
[----:B------:R-:W-:-:S05]  /*1090*/  SHF.R.U32.HI R5, RZ, R20, R5 ;  /* 0x00000014ff057219 */ /* 0x000fca0000011605 */
[----:B------:R-:W2:Y:S01]  /*10a0*/  LDC R21, c[0x0][0x638] ;  /* 0x00018e00ff157b82 */ /* 0x000ea20000000800 */
[-CC-:B---3--:R-:W-:Y:S02]  /*10b0*/  SHF.R.U64 R20, R29, R30.reuse, R5.reuse ;  /* 0x0000001e1d147219 */ /* 0x188fe40000001205 */
[-C--:B------:R-:W-:Y:S02]  /*10c0*/  SHF.L.U32 R3, R3, R30.reuse, RZ ;  /* 0x0000001e03037219 */ /* 0x080fe400000006ff */
[----:B------:R-:W-:Y:S01]  /*10d0*/  SHF.R.U32.HI R5, RZ, R30, R5 ;  /* 0x0000001eff057219 */ /* 0x000fe20000011605 */
[----:B------:R-:W-:Y:S01]  /*10e0*/  IMAD.MOV.U32 R4, RZ, RZ, R20 ;  /* 0x000000ffff047224 */ /* 0x000fe200078e0014 */
[----:B------:R-:W-:Y:S01]  /*10f0*/  LOP3.LUT R12, RZ, R3, RZ, 0x33, !PT ;  /* 0x00000003ff0c7212 */ /* 0x000fe200078e33ff */
[----:B------:R-:W3:Y:S01]  /*1100*/  LDC R25, c[0x0][0x610] ;  /* 0x00018400ff197b82 */ /* 0x000ee20000000800 */
[----:B------:R-:W-:Y:S05]  /*1110*/  @!P0 BRA `(.L_x_11) ;  /* 0x0000000000288947 */ /* 0x000fea0003800000 */
[----:B------:R-:W4:Y:S02]  /*1120*/  LDC R3, c[0x0][0x64c] ;  /* 0x00019300ff037b82 */ /* 0x000f240000000800 */
[----:B----4-:R-:W-:-:S05]  /*1130*/  IADD3 R3, P0, R20, R3, RZ ;  /* 0x0000000314037210 */ /* 0x010fca0007f1e0ff */
        /* <DEDUP_REMOVED lines=8> */
.L_x_11:
[----:B-1----:R-:W-:Y:S01]  /*11c0*/  SHF.R.U64 R4, R4, R15, R5 ;  /* 0x0000000f04047219 */ /* 0x002fe20000001205 */
[----:B0-----:R-:W-:Y:S01]  /*11d0*/  VIADD R5, R26, 0xffffffff ;  /* 0xffffffff1a057836 */ /* 0x001fe20000000000 */
[----:B------:R-:W-:Y:S01]  /*11e0*/  SHF.L.U32 R3, R23, R30, RZ ;  /* 0x0000001e17037219 */ /* 0x000fe200000006ff */
[----:B------:R-:W-:Y:S01]  /*11f0*/  IMAD.MOV.U32 R23, RZ, RZ, R27 ;  /* 0x000000ffff177224 */ /* 0x000fe200078e001b */
[----:B------:R-:W-:Y:S01]  /*1200*/  LOP3.LUT R12, R29, R12, RZ, 0xc0, !PT ;  /* 0x0000000c1d0c7212 */ /* 0x000fe200078ec0ff */
[----:B------:R-:W-:Y:S01]  /*1210*/  IMAD.MOV R8, RZ, RZ, -R4 ;  /* 0x000000ffff087224 */ /* 0x000fe200078e0a04 */
[----:B------:R-:W-:-:S03]  /*1220*/  SEL R7, R7, R24, !P1 ;  /* 0x0000001807077207 */ /* 0x000fc60004800000 */
[----:B------:R-:W-:Y:S01]  /*1230*/  IMAD R12, R3, R4, R12 ;  /* 0x00000004030c7224 */ /* 0x000fe200078e020c */
[----:B------:R-:W-:Y:S01]  /*1240*/  LOP3.LUT R4, R14, R5, RZ, 0xc0, !PT ;  /* 0x000000050e047212 */ /* 0x000fe200078ec0ff */
[----:B--2---:R-:W-:Y:S02]  /*1250*/  IMAD R3, R8, R21, R20 ;  /* 0x0000001508037224 */ /* 0x004fe400078e0214 */
[----:B---3--:R-:W-:Y:S02]  /*1260*/  IMAD R7, R12, R25, R7 ;  /* 0x000000190c077224 */ /* 0x008fe400078e0207 */
[----:B------:R-:W-:Y:S02]  /*1270*/  IMAD.MOV.U32 R5, RZ, RZ, 0x1 ;  /* 0x00000001ff057424 */ /* 0x000fe400078e00ff */
[----:B------:R-:W-:-:S03]  /*1280*/  IMAD R4, R3, R26, R4 ;  /* 0x0000001a03047224 */ /* 0x000fc600078e0204 */
[----:B------:R-:W-:Y:S02]  /*1290*/  PRMT R3, R5, 0x7610, R3 ;  /* 0x0000761005037816 */ /* 0x000fe40000000003 */
[----:B------:R-:W-:Y:S02]  /*12a0*/  SEL R71, R4, R7, !P1 ;  /* 0x0000000704477207 */ /* 0x000fe40004800000 */
[----:B------:R-:W-:-:S07]  /*12b0*/  SEL R73, R7, R4, !P1 ;  /* 0x0000000407497207 */ /* 0x000fce0004800000 */
.L_x_9:
[----:B------:R-:W-:-:S08]  /*12c0*/  NOP ;  /* 0x0000000000007918 */ /* 0x000fd00000000000 */
[----:B------:R-:W0:Y:S02]  /*12d0*/  USETMAXREG.TRY_ALLOC.CTAPOOL UP0, 0xe8 ;  /* 0x000000e8000079c8 */ /* 0x000e240008000600 */
[----:B0-----:R-:W-:-:S13]  /*12e0*/  PLOP3.LUT P0, PT, PT, PT, UP0, 0x80, 0x0 ;  /* 0x000000000000781c */ /* 0x001fda0003f0f008 */
[----:B------:R-:W-:Y:S05]  /*12f0*/  @!P0 BRA `(.L_x_9) ;  /* 0xfffffffc00f08947 */ /* 0x000fea000383ffff */
[----:B------:R-:W-:Y:S01]  /*1300*/  ULDC.64 UR4, c[0x0][0x598] ;  /* 0x0001660000047ab9 */ /* 0x000fe20000000a00 */
[----:B------:R-:W-:Y:S01]  /*1310*/  ULDC.64 UR38, c[0x0][0x208] ;  /* 0x0000820000267ab9 */ /* 0x000fe20000000a00 */
[----:B------:R-:W-:-:S04]  /*1320*/  ISETP.NE.U32.AND P0, PT, RZ, UR4, PT ;  /* 0x00000004ff007c0c */ /* 0x000fc8000bf05070 */
[----:B------:R-:W-:-:S13]  /*1330*/  ISETP.NE.AND.EX P0, PT, RZ, UR5, PT, P0 ;  /* 0x00000005ff007c0c */ /* 0x000fda000bf05300 */
[----:B------:R-:W-:Y:S05]  /*1340*/  @!P0 BRA `(.L_x_12) ;  /* 0x00000000001c8947 */ /* 0x000fea0003800000 */
[----:B------:R-:W0:Y:S02]  /*1350*/  LDC.64 R4, c[0x0][0x598] ;  /* 0x00016600ff047b82 */ /* 0x000e240000000a00 */
[----:B0-----:R-:W2:Y:S02]  /*1360*/  LDG.E.64 R4, desc[UR38][R4.64] ;  /* 0x0000002604047981 */ /* 0x001ea4000c1e1b00 */
[----:B--2---:R-:W-:-:S04]  /*1370*/  ISETP.NE.U32.AND P0, PT, R4, RZ, PT ;  /* 0x000000ff0400720c */ /* 0x004fc80003f05070 */
[----:B------:R-:W-:-:S13]  /*1380*/  ISETP.NE.AND.EX P0, PT, R5, RZ, PT, P0 ;  /* 0x000000ff0500720c */ /* 0x000fda0003f05300 */
[----:B------:R-:W-:Y:S05]  /*1390*/  @!P0 BRA `(.L_x_12) ;  /* 0x0000000000088947 */ /* 0x000fea0003800000 */
[----:B------:R0:W5:Y:S01]  /*13a0*/  LD.E R58, desc[UR38][R4.64] ;  /* 0x00000026043a7980 */ /* 0x000162000c101900 */
[----:B------:R-:W-:Y:S05]  /*13b0*/  BRA `(.L_x_13) ;  /* 0x0000000000247947 */ /* 0x000fea0003800000 */
.L_x_12:
[----:B------:R-:W-:Y:S02]  /*13c0*/  ULDC.64 UR4, c[0x0][0x588] ;  /* 0x0001620000047ab9 */ /* 0x000fe40000000a00 */
[----:B------:R-:W-:-:S04]  /*13d0*/  ISETP.NE.U32.AND P0, PT, RZ, UR4, PT ;  /* 0x00000004ff007c0c */ /* 0x000fc8000bf05070 */
[----:B------:R-:W-:-:S13]  /*13e0*/  ISETP.NE.AND.EX P0, PT, RZ, UR5, PT, P0 ;  /* 0x00000005ff007c0c */ /* 0x000fda000bf05300 */
[----:B------:R-:W-:Y:S05]  /*13f0*/  @!P0 BRA `(.L_x_14) ;  /* 0x00000000000c8947 */ /* 0x000fea0003800000 */
[----:B------:R-:W0:Y:S02]  /*1400*/  LDC.64 R58, c[0x0][0x588] ;  /* 0x00016200ff3a7b82 */ /* 0x000e240000000a00 */
[----:B0-----:R1:W5:Y:S01]  /*1410*/  LDG.E R58, desc[UR38][R58.64] ;  /* 0x000000263a3a7981 */ /* 0x001362000c1e1900 */
[----:B------:R-:W-:Y:S05]  /*1420*/  BRA `(.L_x_13) ;  /* 0x0000000000087947 */ /* 0x000fea0003800000 */
.L_x_14:
[----:B------:R-:W-:Y:S02]  /*1430*/  ULDC UR4, c[0x0][0x580] ;  /* 0x0001600000047ab9 */ /* 0x000fe40000000800 */
[----:B------:R-:W-:-:S07]  /*1440*/  IMAD.U32 R58, RZ, RZ, UR4 ;  /* 0x00000004ff3a7e24 */ /* 0x000fce000f8e00ff */
.L_x_13:
[----:B------:R-:W-:Y:S02]  /*1450*/  ULDC.64 UR4, c[0x0][0x5a0] ;  /* 0x0001680000047ab9 */ /* 0x000fe40000000a00 */
[----:B------:R-:W-:-:S04]  /*1460*/  ISETP.NE.U32.AND P0, PT, RZ, UR4, PT ;  /* 0x00000004ff007c0c */ /* 0x000fc8000bf05070 */
[----:B------:R-:W-:-:S13]  /*1470*/  ISETP.NE.AND.EX P0, PT, RZ, UR5, PT, P0 ;  /* 0x00000005ff007c0c */ /* 0x000fda000bf05300 */
[----:B------:R-:W-:Y:S05]  /*1480*/  @!P0 BRA `(.L_x_15) ;  /* 0x00000000001c8947 */ /* 0x000fea0003800000 */
[----:B0-----:R-:W0:Y:S02]  /*1490*/  LDC.64 R4, c[0x0][0x5a0] ;  /* 0x00016800ff047b82 */ /* 0x001e240000000a00 */
[----:B0-----:R-:W2:Y:S02]  /*14a0*/  LDG.E.64 R4, desc[UR38][R4.64] ;  /* 0x0000002604047981 */ /* 0x001ea4000c1e1b00 */
[----:B--2---:R-:W-:-:S04]  /*14b0*/  ISETP.NE.U32.AND P0, PT, R4, RZ, PT ;  /* 0x000000ff0400720c */ /* 0x004fc80003f05070 */
[----:B------:R-:W-:-:S13]  /*14c0*/  ISETP.NE.AND.EX P0, PT, R5, RZ, PT, P0 ;  /* 0x000000ff0500720c */ /* 0x000fda0003f05300 */
[----:B------:R-:W-:Y:S05]  /*14d0*/  @!P0 BRA `(.L_x_15) ;  /* 0x0000000000088947 */ /* 0x000fea0003800000 */
[----:B-1----:R0:W5:Y:S01]  /*14e0*/  LD.E R59, desc[UR38][R4.64] ;  /* 0x00000026043b7980 */ /* 0x002162000c101900 */
[----:B------:R-:W-:Y:S05]  /*14f0*/  BRA `(.L_x_16) ;  /* 0x0000000000247947 */ /* 0x000fea0003800000 */
.L_x_15:
[----:B------:R-:W-:Y:S02]  /*1500*/  ULDC.64 UR4, c[0x0][0x590] ;  /* 0x0001640000047ab9 */ /* 0x000fe40000000a00 */
[----:B------:R-:W-:-:S04]  /*1510*/  ISETP.NE.U32.AND P0, PT, RZ, UR4, PT ;  /* 0x00000004ff007c0c */ /* 0x000fc8000bf05070 */
[----:B------:R-:W-:-:S13]  /*1520*/  ISETP.NE.AND.EX P0, PT, RZ, UR5, PT, P0 ;  /* 0x00000005ff007c0c */ /* 0x000fda000bf05300 */
[----:B------:R-:W-:Y:S05]  /*1530*/  @!P0 BRA `(.L_x_17) ;  /* 0x00000000000c8947 */ /* 0x000fea0003800000 */
[----:B0-----:R-:W1:Y:S02]  /*1540*/  LDC.64 R4, c[0x0][0x590] ;  /* 0x00016400ff047b82 */ /* 0x001e640000000a00 */
[----:B-1----:R1:W5:Y:S01]  /*1550*/  LDG.E R59, desc[UR38][R4.64] ;  /* 0x00000026043b7981 */ /* 0x002362000c1e1900 */
[----:B------:R-:W-:Y:S05]  /*1560*/  BRA `(.L_x_16) ;  /* 0x0000000000087947 */ /* 0x000fea0003800000 */
.L_x_17:
[----:B------:R-:W-:Y:S02]  /*1570*/  ULDC UR4, c[0x0][0x584] ;  /* 0x0001610000047ab9 */ /* 0x000fe40000000800 */
[----:B-1----:R-:W-:-:S07]  /*1580*/  IMAD.U32 R59, RZ, RZ, UR4 ;  /* 0x00000004ff3b7e24 */ /* 0x002fce000f8e00ff */
.L_x_16:
[----:B------:R-:W-:-:S13]  /*1590*/  LOP3.LUT P0, RZ, R3, 0xff, RZ, 0xc0, !PT ;  /* 0x000000ff03ff7812 */ /* 0x000fda000780c0ff */
[----:B------:R-:W-:Y:S05]  /*15a0*/  @!P0 EXIT ;  /* 0x000000000000894d */ /* 0x000fea0003800000 */
[----:B01----:R-:W0:Y:S01]  /*15b0*/  LDC.64 R4, c[0x0][0x5c8] ;  /* 0x00017200ff047b82 */ /* 0x003e220000000a00 */
[----:B------:R-:W-:Y:S01]  /*15c0*/  LOP3.LUT R6, R6, 0x1, RZ, 0xc0, !PT ;  /* 0x0000000106067812 */ /* 0x000fe200078ec0ff */
[----:B------:R-:W-:Y:S01]  /*15d0*/  ULDC.64 UR4, c[0x0][0x288] ;  /* 0x0000a20000047ab9 */ /* 0x000fe20000000a00 */
[----:B------:R-:W-:Y:S01]  /*15e0*/  SHF.R.U32.HI R3, RZ, 0x2, R64 ;  /* 0x00000002ff037819 */ /* 0x000fe20000011640 */
[----:B------:R-:W-:Y:S01]  /*15f0*/  IMAD.U32 R7, RZ, RZ, UR4 ;  /* 0x00000004ff077e24 */ /* 0x000fe2000f8e00ff */
[----:B------:R-:W-:Y:S01]  /*1600*/  UIADD3 UR4, UR5, 0xf, URZ ;  /* 0x0000000f05047890 */ /* 0x000fe2000fffe03f */
[----:B------:R-:W-:Y:S01]  /*1610*/  IMAD.SHL.U32 R56, R6, 0x40, RZ ;  /* 0x0000004006387824 */ /* 0x000fe200078e00ff */
[----:B------:R-:W-:Y:S01]  /*1620*/  SHF.R.U32.HI R0, RZ, 0x1, R0 ;  /* 0x00000001ff007819 */ /* 0x000fe20000011600 */
[----:B------:R-:W1:Y:S01]  /*1630*/  LDC R61, c[0x0][0x658] ;  /* 0x00019600ff3d7b82 */ /* 0x000e620000000800 */
[----:B------:R-:W-:Y:S01]  /*1640*/  LOP3.LUT R3, R3, 0x7, RZ, 0xc0, !PT ;  /* 0x0000000703037812 */ /* 0x000fe200078ec0ff */
[----:B------:R-:W-:Y:S01]  /*1650*/  USHF.R.S32.HI UR5, URZ, 0x1f, UR4 ;  /* 0x0000001f3f057899 */ /* 0x000fe20008011404 */
[----:B------:R-:W-:Y:S01]  /*1660*/  LOP3.LUT R0, R0, 0x30, RZ, 0xc0, !PT ;  /* 0x0000003000007812 */ /* 0x000fe200078ec0ff */
[----:B------:R-:W-:Y:S01]  /*1670*/  IMAD.MOV.U32 R8, RZ, RZ, 0x1 ;  /* 0x00000001ff087424 */ /* 0x000fe200078e00ff */
[--C-:B------:R-:W-:Y:S01]  /*1680*/  LOP3.LUT R56, R56, 0x40, R3.reuse, 0xe2, !PT ;  /* 0x0000004038387812 */ /* 0x100fe200078ee203 */
[----:B------:R-:W-:Y:S01]  /*1690*/  ULEA.HI UR5, UR5, UR4, URZ, 0x4 ;  /* 0x0000000405057291 */ /* 0x000fe2000f8f203f */
[-C--:B------:R-:W-:Y:S01]  /*16a0*/  IADD3 R3, RZ, -R0.reuse, -R3 ;  /* 0x80000000ff037210 */ /* 0x080fe20007ffe803 */
[----:B------:R-:W2:Y:S01]  /*16b0*/  LDC R66, c[0x0][0x600] ;  /* 0x00018000ff427b82 */ /* 0x000ea20000000800 */
[----:B------:R-:W-:Y:S01]  /*16c0*/  LOP3.LUT R56, R56, R0, RZ, 0xfc, !PT ;  /* 0x0000000038387212 */ /* 0x000fe200078efcff */
[----:B------:R-:W-:Y:S01]  /*16d0*/  IMAD.MOV.U32 R0, RZ, RZ, -0x1 ;  /* 0xffffffffff007424 */ /* 0x000fe200078e00ff */
[----:B------:R-:W-:Y:S01]  /*16e0*/  USHF.R.S32.HI UR43, URZ, 0x4, UR5 ;  /* 0x000000043f2b7899 */ /* 0x000fe20008011405 */
[----:B------:R-:W-:Y:S01]  /*16f0*/  LOP3.LUT R60, R64, 0x3, RZ, 0xc0, !PT ;  /* 0x00000003403c7812 */ /* 0x000fe200078ec0ff */
[----:B------:R-:W-:Y:S01]  /*1700*/  IMAD R3, R6, -0x40, R3 ;  /* 0xffffffc006037824 */ /* 0x000fe200078e0203 */
[----:B------:R-:W-:Y:S01]  /*1710*/  LOP3.LUT R65, R64, 0x80, RZ, 0xc0, !PT ;  /* 0x0000008040417812 */ /* 0x000fe200078ec0ff */
[----:B------:R-:W-:Y:S01]  /*1720*/  UISETP.LT.AND UP0, UPT, UR43, 0x1, UPT ;  /* 0x000000012b00788c */ /* 0x000fe2000bf01270 */
[C---:B0-----:R-:W-:Y:S01]  /*1730*/  IMAD.SHL.U32 R69, R4.reuse, 0x80, RZ ;  /* 0x0000008004457824 */ /* 0x041fe200078e00ff */
[----:B------:R-:W-:Y:S01]  /*1740*/  SHF.L.U64.HI R68, R4, 0x7, R5 ;  /* 0x0000000704447819 */ /* 0x000fe20000010205 */
[----:B------:R-:W-:Y:S01]  /*1750*/  ULDC UR4, c[0x0][0x284] ;  /* 0x0000a10000047ab9 */ /* 0x000fe20000000800 */
[----:B------:R-:W-:Y:S01]  /*1760*/  USEL UR44, UR43, 0x1, UP0 ;  /* 0x000000012b2c7887 */ /* 0x000fe20008000000 */
[----:B------:R-:W-:Y:S01]  /*1770*/  IMAD R60, R60, -0x2, R7 ;  /* 0xfffffffe3c3c7824 */ /* 0x000fe200078e0207 */
[C---:B------:R-:W-:Y:S01]  /*1780*/  SHF.L.U64.HI R68, R69.reuse, 0x1, R68 ;  /* 0x0000000145447819 */ /* 0x040fe20000010244 */
[C---:B------:R-:W-:Y:S01]  /*1790*/  IMAD.SHL.U32 R63, R4.reuse, 0x8, RZ ;  /* 0x00000008043f7824 */ /* 0x040fe200078e00ff */
[----:B------:R-:W-:Y:S01]  /*17a0*/  SHF.L.U64.HI R62, R4, 0x3, R5 ;  /* 0x00000003043e7819 */ /* 0x000fe20000010205 */
[----:B------:R-:W-:Y:S01]  /*17b0*/  IMAD.SHL.U32 R64, R64, 0x2, RZ ;  /* 0x0000000240407824 */ /* 0x000fe200078e00ff */
[-C--:B-1----:R-:W-:Y:S01]  /*17c0*/  SHF.L.U32 R0, R0, R61.reuse, RZ ;  /* 0x0000003d00007219 */ /* 0x082fe200000006ff */
[----:B------:R-:W-:Y:S01]  /*17d0*/  IMAD.SHL.U32 R69, R69, 0x2, RZ ;  /* 0x0000000245457824 */ /* 0x000fe200078e00ff */
[----:B------:R-:W-:Y:S01]  /*17e0*/  SHF.L.U32 R61, R8, R61, RZ ;  /* 0x0000003d083d7219 */ /* 0x000fe200000006ff */
[----:B------:R-:W-:Y:S01]  /*17f0*/  VIADD R70, R3, UR4 ;  /* 0x0000000403467c36 */ /* 0x000fe20008000000 */
[----:B------:R-:W-:Y:S01]  /*1800*/  LOP3.LUT R82, R18, 0x1, RZ, 0xfc, !PT ;  /* 0x0000000112527812 */ /* 0x000fe200078efcff */
[----:B------:R-:W-:Y:S01]  /*1810*/  IMAD.MOV.U32 R57, RZ, RZ, RZ ;  /* 0x000000ffff397224 */ /* 0x000fe200078e00ff */
[----:B------:R-:W-:Y:S01]  /*1820*/  SHF.R.U32.HI R65, RZ, 0x7, R65 ;  /* 0x00000007ff417819 */ /* 0x000fe20000011641 */
[----:B--2---:R-:W-:Y:S01]  /*1830*/  VIADD R66, R66, 0xffffffff ;  /* 0xffffffff42427836 */ /* 0x004fe20000000000 */
[----:B------:R-:W-:Y:S01]  /*1840*/  LOP3.LUT R67, RZ, R0, RZ, 0x33, !PT ;  /* 0x00000000ff437212 */ /* 0x000fe200078e33ff */
[----:B------:R-:W-:Y:S01]  /*1850*/  UIADD3 UR44, UR43, -UR44, URZ ;  /* 0x8000002c2b2c7290 */ /* 0x000fe2000fffe03f */
[----:B------:R-:W-:Y:S01]  /*1860*/  UMOV UR40, URZ ;  /* 0x0000003f00287c82 */ /* 0x000fe20008000000 */
[----:B------:R-:W-:-:S10]  /*1870*/  UMOV UR41, URZ ;  /* 0x0000003f00297c82 */ /* 0x000fd40008000000 */
.L_x_99:
[----:B0-----:R-:W0:Y:S01]  /*1880*/  SHFL.IDX PT, R0, R65, RZ, 0x1f ;  /* 0x00001fff41007589 */ /* 0x001e2200000e0000 */
[----:B-1----:R-:W1:Y:S01]  /*1890*/  S2UR UR6, SR_CgaCtaId ;  /* 0x00000000000679c3 */ /* 0x002e620000008800 */
[----:B------:R-:W-:Y:S01]  /*18a0*/  UMOV UR45, 0x400 ;  /* 0x00000400002d7882 */ /* 0x000fe20000000000 */
[----:B0-----:R-:W-:Y:S01]  /*18b0*/  R2UR UR4, R0 ;  /* 0x00000000000472ca */ /* 0x001fe200000e0000 */
[----:B-1----:R-:W-:-:S12]  /*18c0*/  ULEA UR45, UR6, UR45, 0x18 ;  /* 0x0000002d062d7291 */ /* 0x002fd8000f8ec03f */
[----:B------:R-:W-:-:S04]  /*18d0*/  ULEA.HI UR5, UR4, UR4, URZ, 0x1 ;  /* 0x0000000404057291 */ /* 0x000fc8000f8f083f */
[----:B------:R-:W-:-:S04]  /*18e0*/  ULOP3.LUT UR5, UR5, 0x1ffffe, URZ, 0xc0, !UPT ;  /* 0x001ffffe05057892 */ /* 0x000fc8000f8ec03f */
[----:B------:R-:W-:-:S03]  /*18f0*/  UIADD3 UR5, UR4, -UR5, URZ ;  /* 0x8000000504057290 */ /* 0x000fc6000fffe03f */
[----:B------:R-:W-:Y:S01]  /*1900*/  ULDC UR4, c[0x0][0x28c] ;  /* 0x0000a30000047ab9 */ /* 0x000fe20000000800 */
[----:B------:R-:W-:Y:S01]  /*1910*/  ULEA UR5, UR5, UR45, 0xb ;  /* 0x0000002d05057291 */ /* 0x000fe2000f8e583f */
[----:B------:R-:W-:-:S03]  /*1920*/  ISETP.LT.AND P0, PT, RZ, UR4, PT ;  /* 0x00000004ff007c0c */ /* 0x000fc6000bf01270 */
[----:B------:R-:W-:-:S04]  /*1930*/  UIADD3 UR5, UR5, 0x300, URZ ;  /* 0x0000030005057890 */ /* 0x000fc8000fffe03f */
[----:B------:R-:W-:-:S04]  /*1940*/  USHF.R.U32.HI UR5, URZ, 0x4, UR5 ;  /* 0x000000043f057899 */ /* 0x000fc80008011605 */
[----:B------:R-:W-:-:S04]  /*1950*/  ULOP3.LUT UR5, UR5, 0x3fff, URZ, 0xc0, !UPT ;  /* 0x00003fff05057892 */ /* 0x000fc8000f8ec03f */
[----:B------:R-:W-:Y:S01]  /*1960*/  ULOP3.LUT UR46, UR5, 0x10000, URZ, 0xfc, !UPT ;  /* 0x00010000052e7892 */ /* 0x000fe2000f8efc3f */
[----:B--2345:R-:W-:Y:S11]  /*1970*/  @P0 BRA `(.L_x_18) ;  /* 0x0000000000400947 */ /* 0x03cff60003800000 */
[----:B------:R-:W-:Y:S01]  /*1980*/  MOV R0, 0x0 ;  /* 0x0000000000007802 */ /* 0x000fe20000000f00 */
[----:B------:R-:W-:Y:S01]  /*1990*/  ULDC.64 UR4, c[0x4][0x68] ;  /* 0x01001a0000047ab9 */ /* 0x000fe20000000a00 */
[----:B------:R-:W-:Y:S01]  /*19a0*/  ULDC.64 UR6, c[0x4][0x8] ;  /* 0x0100020000067ab9 */ /* 0x000fe20000000a00 */
[----:B------:R-:W-:Y:S01]  /*19b0*/  IMAD.U32 R4, RZ, RZ, UR4 ;  /* 0x00000004ff047e24 */ /* 0x000fe2000f8e00ff */
[----:B------:R0:W1:Y:S01]  /*19c0*/  LDC.64 R14, c[0x4][R0] ;  /* 0x01000000000e7b82 */ /* 0x0000620000000a00 */
[----:B------:R-:W-:Y:S01]  /*19d0*/  IMAD.U32 R5, RZ, RZ, UR5 ;  /* 0x00000005ff057e24 */ /* 0x000fe2000f8e00ff */
[----:B------:R-:W-:Y:S01]  /*19e0*/  ULDC.64 UR4, c[0x4][0x70] ;  /* 0x01001c0000047ab9 */ /* 0x000fe20000000a00 */
[----:B------:R-:W-:Y:S02]  /*19f0*/  IMAD.U32 R10, RZ, RZ, UR6 ;  /* 0x00000006ff0a7e24 */ /* 0x000fe4000f8e00ff */
[----:B------:R-:W-:Y:S02]  /*1a00*/  IMAD.U32 R6, RZ, RZ, UR4 ;  /* 0x00000004ff067e24 */ /* 0x000fe4000f8e00ff */
[----:B------:R-:W-:-:S02]  /*1a10*/  IMAD.U32 R7, RZ, RZ, UR5 ;  /* 0x00000005ff077e24 */ /* 0x000fc4000f8e00ff */
[----:B------:R-:W-:Y:S02]  /*1a20*/  IMAD.U32 R11, RZ, RZ, UR7 ;  /* 0x00000007ff0b7e24 */ /* 0x000fe4000f8e00ff */
[----:B------:R-:W-:Y:S02]  /*1a30*/  IMAD.MOV.U32 R8, RZ, RZ, 0x1e1 ;  /* 0x000001e1ff087424 */ /* 0x000fe400078e00ff */
[----:B------:R-:W-:Y:S02]  /*1a40*/  IMAD.MOV.U32 R12, RZ, RZ, 0x1 ;  /* 0x00000001ff0c7424 */ /* 0x000fe400078e00ff */
[----:B0-----:R-:W-:-:S07]  /*1a50*/  IMAD.MOV.U32 R13, RZ, RZ, RZ ;  /* 0x000000ffff0d7224 */ /* 0x001fce00078e00ff */
[----:B------:R-:W-:-:S07]  /*1a60*/  LEPC R20, `(.L_x_18) ;  /* 0x000000001014794e */ /* 0x000fce0000000000 */
[----:B-1---5:R-:W-:Y:S05]  /*1a70*/  CALL.ABS.NOINC R14 ;  /* 0x000000000e007343 */ /* 0x022fea0003c00000 */
.L_x_18:
[----:B------:R-:W-:-:S13]  /*1a80*/  ISETP.NE.AND P0, PT, R82, 0x3, PT ;  /* 0x000000035200780c */ /* 0x000fda0003f05270 */
[----:B------:R-:W-:Y:S05]  /*1a90*/  @!P0 BRA `(.L_x_19) ;  /* 0x0000000000048947 */ /* 0x000fea0003800000 */
[----:B------:R-:W-:Y:S01]  /*1aa0*/  BPT.TRAP 0x1 ;  /* 0x000000040000795c */ /* 0x000fe20000300000 */
.L_x_19:
[----:B------:R-:W-:Y:S02]  /*1ab0*/  IMAD.U32 R3, RZ, RZ, UR41 ;  /* 0x00000029ff037e24 */ /* 0x000fe4000f8e00ff */
[----:B------:R-:W-:-:S03]  /*1ac0*/  IMAD.U32 R0, RZ, RZ, UR40 ;  /* 0x00000028ff007e24 */ /* 0x000fc6000f8e00ff */
[----:B------:R-:W-:Y:S02]  /*1ad0*/  LEA R3, R3, UR45, 0x3 ;  /* 0x0000002d03037c11 */ /* 0x000fe4000f8e18ff */
[----:B------:R-:W-:-:S04]  /*1ae0*/  SHF.L.U32 R0, R0, 0x1f, RZ ;  /* 0x0000001f00007819 */ /* 0x000fc800000006ff */
[----:B------:R0:W1:Y:S01]  /*1af0*/  SYNCS.PHASECHK.TRANS64.TRYWAIT P1, [R3+URZ], R0 ;  /* 0x00000000030075a7 */ /* 0x000062000802017f */
[----:B------:R-:W-:Y:S05]  /*1b00*/  @!P0 BRA `(.L_x_20) ;  /* 0x0000000000048947 */ /* 0x000fea0003800000 */
[----:B------:R-:W-:Y:S01]  /*1b10*/  BPT.TRAP 0x1 ;  /* 0x000000040000795c */ /* 0x000fe20000300000 */
.L_x_20:
[----:B------:R-:W-:-:S05]  /*1b20*/  IMAD.U32 R4, RZ, RZ, UR44 ;  /* 0x0000002cff047e24 */ /* 0x000fca000f8e00ff */
[----:B------:R-:W-:Y:S01]  /*1b30*/  ISETP.GE.AND P2, PT, R4, 0x1, PT ;  /* 0x000000010400780c */ /* 0x000fe20003f46270 */
[----:B-1----:R-:W-:-:S12]  /*1b40*/  @P1 BRA `(.L_x_21) ;  /* 0x0000000000081947 */ /* 0x002fd80003800000 */
[----:B------:R-:W1:Y:S02]  /*1b50*/  SYNCS.PHASECHK.TRANS64.TRYWAIT P1, [R3+URZ], R0 ;  /* 0x00000000030075a7 */ /* 0x000e64000802017f */
[----:B-1----:R-:W-:Y:S05]  /*1b60*/  @!P1 BRA `(.L_x_22) ;  /* 0x0000005400e09947 */ /* 0x002fea0003800000 */
.L_x_21:
[----:B------:R-:W-:Y:S05]  /*1b70*/  WARPSYNC.ALL ;  /* 0x0000000000007948 */ /* 0x000fea0003800000 */
[----:B------:R-:W-:Y:S01]  /*1b80*/  UIADD3 UR4, UR45, 0x30300, URZ ;  /* 0x000303002d047890 */ /* 0x000fe2000fffe03f */
[----:B------:R-:W-:Y:S01]  /*1b90*/  WARPGROUP.ARRIVE ;  /* 0x00000000000079c5 */ /* 0x000fe20000000000 */
[----:B------:R-:W-:Y:S01]  /*1ba0*/  UMOV UR5, 0xc0000010 ;  /* 0xc000001000057882 */ /* 0x000fe20000000000 */
[----:B------:R-:W-:Y:S01]  /*1bb0*/  UMOV UR7, 0xc0000010 ;  /* 0xc000001000077882 */ /* 0x000fe20000000000 */
[----:B------:R-:W-:-:S04]  /*1bc0*/  USHF.R.U32.HI UR4, URZ, 0x4, UR4 ;  /* 0x000000043f047899 */ /* 0x000fc80008011604 */
[----:B------:R-:W-:-:S04]  /*1bd0*/  ULOP3.LUT UR4, UR4, 0x3fff, URZ, 0xc0, !UPT ;  /* 0x00003fff04047892 */ /* 0x000fc8000f8ec03f */
[----:B------:R-:W-:Y:S02]  /*1be0*/  ULOP3.LUT UR10, UR4, 0x10000, URZ, 0xfc, !UPT ;  /* 0x00010000040a7892 */ /* 0x000fe4000f8efc3f */
[----:B------:R-:W-:Y:S02]  /*1bf0*/  UIMAD UR4, UR41, 0x180, UR46 ;  /* 0x00000180290478a4 */ /* 0x000fe4000f8e022e */
[----:B------:R-:W-:Y:S02]  /*1c00*/  ULEA UR6, UR41, UR10, 0x6 ;  /* 0x0000000a29067291 */ /* 0x000fe4000f8e303f */
[----:B------:R-:W-:-:S07]  /*1c10*/  UIADD3 UR8, UR4, 0x100, URZ ;  /* 0x0000010004087890 */ /* 0x000fce000fffe03f */
[----:B------:R-:W-:Y:S01]  /*1c20*/  HGMMA.64x32x16.F32.BF16 R40, gdesc[UR4], RZ, !UPT, gsb0 ;  /* 0x00600000042879f0 */ /* 0x000fe2000c0018ff */
[----:B------:R-:W-:Y:S01]  /*1c30*/  UMOV UR4, UR8 ;  /* 0x0000000800047c82 */ /* 0x000fe20008000000 */
[----:B------:R-:W-:Y:S01]  /*1c40*/  UMOV UR5, 0xc0000010 ;  /* 0xc000001000057882 */ /* 0x000fe20000000000 */
[----:B------:R-:W-:Y:S02]  /*1c50*/  WARPGROUP.DEPBAR.LE gsb0, 0x0 ;  /* 0x00008000000079c5 */ /* 0x000fe40000010000 */
[----:B------:R-:W-:-:S06]  /*1c60*/  WARPGROUP.ARRIVE ;  /* 0x00000000000079c5 */ /* 0x000fcc0000000000 */
[----:B------:R-:W-:Y:S03]  /*1c70*/  HGMMA.64x32x16.F32.BF16 R24, gdesc[UR4], RZ, !UPT, gsb0 ;  /* 0x00600000041879f0 */ /* 0x000fe6000c0018ff */
[----:B------:R-:W-:Y:S02]  /*1c80*/  WARPGROUP.DEPBAR.LE gsb0, 0x0 ;  /* 0x00008000000079c5 */ /* 0x000fe40000010000 */
[----:B------:R-:W-:Y:S05]  /*1c90*/  @!P2 BRA `(.L_x_23) ;  /* 0x0000000000d0a947 */ /* 0x000fea0003800000 */
[----:B------:R-:W-:Y:S01]  /*1ca0*/  UIADD3 UR4, UR41, 0x1, URZ ;  /* 0x0000000129047890 */ /* 0x000fe2000fffe03f */
[----:B01----:R-:W-:Y:S02]  /*1cb0*/  IMAD.U32 R0, RZ, RZ, UR44 ;  /* 0x0000002cff007e24 */ /* 0x003fe4000f8e00ff */
[----:B------:R-:W-:Y:S01]  /*1cc0*/  IMAD.U32 R3, RZ, RZ, UR41 ;  /* 0x00000029ff037e24 */ /* 0x000fe2000f8e00ff */
[----:B------:R-:W-:-:S04]  /*1cd0*/  UISETP.NE.AND UP0, UPT, UR4, 0x20, UPT ;  /* 0x000000200400788c */ /* 0x000fc8000bf05270 */
[----:B------:R-:W-:Y:S02]  /*1ce0*/  USEL UR5, URZ, 0x1, UP0 ;  /* 0x000000013f057887 */ /* 0x000fe40008000000 */
[----:B------:R-:W-:Y:S02]  /*1cf0*/  USEL UR8, UR4, URZ, UP0 ;  /* 0x0000003f04087287 */ /* 0x000fe40008000000 */
[----:B------:R-:W-:-:S06]  /*1d00*/  ULOP3.LUT UR5, UR40, UR5, URZ, 0x3c, !UPT ;  /* 0x0000000528057292 */ /* 0x000fcc000f8e3c3f */
[----:B------:R-:W-:-:S07]  /*1d10*/  IMAD.U32 R6, RZ, RZ, UR5 ;  /* 0x00000005ff067e24 */ /* 0x000fce000f8e00ff */
.L_x_30:
[----:B------:R-:W-:Y:S05]  /*1d20*/  @!P0 BRA `(.L_x_24) ;  /* 0x0000000000048947 */ /* 0x000fea0003800000 */
[----:B------:R-:W-:Y:S01]  /*1d30*/  BPT.TRAP 0x1 ;  /* 0x000000040000795c */ /* 0x000fe20000300000 */
.L_x_24:
[----:B------:R-:W-:Y:S01]  /*1d40*/  ULEA UR4, UR8, UR45, 0x3 ;  /* 0x0000002d08047291 */ /* 0x000fe2000f8e183f */
[----:B------:R-:W-:-:S08]  /*1d50*/  SHF.L.U32 R4, R6, 0x1f, RZ ;  /* 0x0000001f06047819 */ /* 0x000fd000000006ff */
[----:B------:R0:W1:Y:S01]  /*1d60*/  SYNCS.PHASECHK.TRANS64.TRYWAIT P1, [UR4], R4 ;  /* 0x00000004ff0075a7 */ /* 0x0000620008020144 */
[----:B------:R-:W-:Y:S05]  /*1d70*/  @!P0 BRA `(.L_x_25) ;  /* 0x0000000000048947 */ /* 0x000fea0003800000 */
[----:B------:R-:W-:Y:S01]  /*1d80*/  BPT.TRAP 0x1 ;  /* 0x000000040000795c */ /* 0x000fe20000300000 */
.L_x_25:
[----:B-1----:R-:W-:Y:S05]  /*1d90*/  @P1 BRA `(.L_x_26) ;  /* 0x0000000000081947 */ /* 0x002fea0003800000 */
[----:B------:R-:W1:Y:S02]  /*1da0*/  SYNCS.PHASECHK.TRANS64.TRYWAIT P1, [UR4], R4 ;  /* 0x00000004ff0075a7 */ /* 0x000e640008020144 */
[----:B-1----:R-:W-:Y:S05]  /*1db0*/  @!P1 BRA `(.L_x_27) ;  /* 0x0000005400609947 */ /* 0x002fea0003800000 */
.L_x_26:
[----:B------:R-:W-:Y:S01]  /*1dc0*/  ULEA UR6, UR8, UR10, 0x6 ;  /* 0x0000000a08067291 */ /* 0x000fe2000f8e303f */
[----:B------:R-:W-:Y:S01]  /*1dd0*/  WARPGROUP.ARRIVE ;  /* 0x00000000000079c5 */ /* 0x000fe20000000000 */
[----:B------:R-:W-:Y:S01]  /*1de0*/  UIMAD UR4, UR8, 0x180, UR46 ;  /* 0x00000180080478a4 */ /* 0x000fe2000f8e022e */
[----:B------:R-:W-:Y:S01]  /*1df0*/  UMOV UR7, 0xc0000010 ;  /* 0xc000001000077882 */ /* 0x000fe20000000000 */
[----:B------:R-:W-:Y:S02]  /*1e00*/  UMOV UR5, 0xc0000010 ;  /* 0xc000001000057882 */ /* 0x000fe40000000000 */
[----:B------:R-:W-:-:S05]  /*1e10*/  UIADD3 UR9, UR4, 0x100, URZ ;  /* 0x0000010004097890 */ /* 0x000fca000fffe03f */
[----:B------:R-:W-:Y:S01]  /*1e20*/  HGMMA.64x32x16.F32.BF16 R40, gdesc[UR4], R40, gsb0 ;  /* 0x00600000042879f0 */ /* 0x000fe20008001828 */
[----:B------:R-:W-:Y:S01]  /*1e30*/  UMOV UR5, 0xc0000010 ;  /* 0xc000001000057882 */ /* 0x000fe20000000000 */
[----:B------:R-:W-:Y:S01]  /*1e40*/  UMOV UR4, UR9 ;  /* 0x0000000900047c82 */ /* 0x000fe20008000000 */
[----:B------:R-:W-:Y:S02]  /*1e50*/  WARPGROUP.DEPBAR.LE gsb0, 0x0 ;  /* 0x00008000000079c5 */ /* 0x000fe40000010000 */
[----:B------:R-:W-:-:S06]  /*1e60*/  WARPGROUP.ARRIVE ;  /* 0x00000000000079c5 */ /* 0x000fcc0000000000 */
[----:B------:R-:W-:Y:S03]  /*1e70*/  HGMMA.64x32x16.F32.BF16 R24, gdesc[UR4], R24, gsb0 ;  /* 0x00600000041879f0 */ /* 0x000fe60008001818 */
[----:B------:R-:W-:Y:S02]  /*1e80*/  WARPGROUP.DEPBAR.LE gsb0, 0x0 ;  /* 0x00008000000079c5 */ /* 0x000fe40000010000 */
[----:B------:R-:W-:Y:S05]  /*1e90*/  @!P0 BRA `(.L_x_28) ;  /* 0x0000000000048947 */ /* 0x000fea0003800000 */
[----:B------:R-:W-:Y:S01]  /*1ea0*/  BPT.TRAP 0x1 ;  /* 0x000000040000795c */ /* 0x000fe20000300000 */
.L_x_28:
[----:B------:R-:W-:-:S13]  /*1eb0*/  ISETP.NE.AND P1, PT, R22, RZ, PT ;  /* 0x000000ff1600720c */ /* 0x000fda0003f25270 */
[----:B01----:R-:W-:-:S05]  /*1ec0*/  @P1 LEA R4, R3, UR45, 0x3 ;  /* 0x0000002d03041c11 */ /* 0x003fca000f8e18ff */
[----:B------:R-:W-:-:S05]  /*1ed0*/  @P1 VIADD R4, R4, 0x100 ;  /* 0x0000010004041836 */ /* 0x000fca0000000000 */
[----:B------:R-:W-:-:S04]  /*1ee0*/  @P1 PRMT R4, R19, 0x654, R4 ;  /* 0x0000065413041816 */ /* 0x000fc80000000004 */
[----:B------:R0:W-:Y:S01]  /*1ef0*/  @P1 SYNCS.ARRIVE.TRANS64.RED.A1T0 RZ, [R4+URZ], RZ ;  /* 0x000000ff04ff19a7 */ /* 0x0001e2000810043f */
[----:B------:R-:W-:-:S13]  /*1f00*/  ISETP.GT.U32.AND P1, PT, R18, 0x1, PT ;  /* 0x000000011200780c */ /* 0x000fda0003f24070 */
[----:B0-----:R-:W-:Y:S05]  /*1f10*/  @P1 BRA `(.L_x_29) ;  /* 0x0000000000041947 */ /* 0x001fea0003800000 */
[----:B------:R-:W-:Y:S01]  /*1f20*/  BPT.TRAP 0x1 ;  /* 0x000000040000795c */ /* 0x000fe20000300000 */
.L_x_29:
[----:B------:R-:W-:Y:S01]  /*1f30*/  UIADD3 UR8, UR8, 0x1, URZ ;  /* 0x0000000108087890 */ /* 0x000fe2000fffe03f */
[C---:B------:R-:W-:Y:S01]  /*1f40*/  ISETP.GT.AND P2, PT, R0.reuse, 0x1, PT ;  /* 0x000000010000780c */ /* 0x040fe20003f44270 */
[----:B------:R-:W-:Y:S02]  /*1f50*/  VIADD R3, R3, 0x1 ;  /* 0x0000000103037836 */ /* 0x000fe40000000000 */
[----:B------:R-:W-:Y:S01]  /*1f60*/  UISETP.NE.AND UP0, UPT, UR8, 0x20, UPT ;  /* 0x000000200800788c */ /* 0x000fe2000bf05270 */
[----:B------:R-:W-:Y:S02]  /*1f70*/  VIADD R0, R0, 0xffffffff ;  /* 0xffffffff00007836 */ /* 0x000fe40000000000 */
[C---:B------:R-:W-:Y:S01]  /*1f80*/  ISETP.NE.AND P1, PT, R3.reuse, 0x20, PT ;  /* 0x000000200300780c */ /* 0x040fe20003f25270 */
[----:B------:R-:W-:Y:S02]  /*1f90*/  USEL UR4, URZ, 0x1, UP0 ;  /* 0x000000013f047887 */ /* 0x000fe40008000000 */
[----:B------:R-:W-:Y:S01]  /*1fa0*/  USEL UR8, UR8, URZ, UP0 ;  /* 0x0000003f08087287 */ /* 0x000fe20008000000 */
[----:B------:R-:W-:-:S03]  /*1fb0*/  SEL R3, R3, RZ, P1 ;  /* 0x000000ff03037207 */ /* 0x000fc60000800000 */
[----:B------:R-:W-:Y:S01]  /*1fc0*/  LOP3.LUT R6, R6, UR4, RZ, 0x3c, !PT ;  /* 0x0000000406067c12 */ /* 0x000fe2000f8e3cff */
[----:B------:R-:W-:Y:S07]  /*1fd0*/  @P2 BRA `(.L_x_30) ;  /* 0xfffffffc00502947 */ /* 0x000fee000383ffff */
.L_x_23:
[----:B01----:R-:W0:Y:S02]  /*1fe0*/  LDC R0, c[0x0][0x28c] ;  /* 0x0000a300ff007b82 */ /* 0x003e240000000800 */
[----:B0-----:R-:W-:-:S13]  /*1ff0*/  ISETP.GE.AND P1, PT, R0, 0x1, PT ;  /* 0x000000010000780c */ /* 0x001fda0003f26270 */
[----:B------:R-:W-:Y:S05]  /*2000*/  @!P1 BRA `(.L_x_31) ;  /* 0x00000000003c9947 */ /* 0x000fea0003800000 */
[----:B------:R-:W-:Y:S05]  /*2010*/  @!P0 BRA `(.L_x_32) ;  /* 0x0000000000048947 */ /* 0x000fea0003800000 */
[----:B------:R-:W-:Y:S01]  /*2020*/  BPT.TRAP 0x1 ;  /* 0x000000040000795c */ /* 0x000fe20000300000 */
.L_x_32:
[----:B------:R-:W-:Y:S01]  /*2030*/  ISETP.NE.AND P0, PT, R22, RZ, PT ;  /* 0x000000ff1600720c */ /* 0x000fe20003f05270 */
[----:B------:R-:W-:-:S12]  /*2040*/  IMAD.U32 R3, RZ, RZ, UR45 ;  /* 0x0000002dff037e24 */ /* 0x000fd8000f8e00ff */
[----:B------:R-:W-:-:S05]  /*2050*/  VOTEU.ANY UP0, P0 ;  /* 0x00000000003f7886 */ /* 0x000fca0000000100 */
[----:B------:R-:W-:-:S06]  /*2060*/  @UP0 UIADD3 UR4, UR44, UR41, URZ ;  /* 0x000000292c040290 */ /* 0x000fcc000fffe03f */
[----:B------:R-:W-:-:S04]  /*2070*/  IMAD.U32 R0, RZ, RZ, UR4 ;  /* 0x00000004ff007e24 */ /* 0x000fc8000f8e00ff */
[----:B------:R-:W-:-:S05]  /*2080*/  @P0 IMAD.SHL.U32 R0, R0, 0x8, RZ ;  /* 0x0000000800000824 */ /* 0x000fca00078e00ff */
[----:B------:R-:W-:-:S04]  /*2090*/  @P0 LOP3.LUT R0, R0, 0xf8, RZ, 0xc0, !PT ;  /* 0x000000f800000812 */ /* 0x000fc800078ec0ff */
[----:B------:R-:W-:-:S04]  /*20a0*/  @P0 IADD3 R0, R3, 0x100, R0 ;  /* 0x0000010003000810 */ /* 0x000fc80007ffe000 */
[----:B------:R-:W-:-:S04]  /*20b0*/  @P0 PRMT R0, R19, 0x654, R0 ;  /* 0x0000065413000816 */ /* 0x000fc80000000000 */
[----:B------:R0:W-:Y:S01]  /*20c0*/  @P0 SYNCS.ARRIVE.TRANS64.RED.A1T0 RZ, [R0+URZ], RZ ;  /* 0x000000ff00ff09a7 */ /* 0x0001e2000810043f */
[----:B------:R-:W-:-:S13]  /*20d0*/  ISETP.GT.U32.AND P0, PT, R18, 0x1, PT ;  /* 0x000000011200780c */ /* 0x000fda0003f04070 */
[----:B0-----:R-:W-:Y:S05]  /*20e0*/  @P0 BRA `(.L_x_31) ;  /* 0x0000000000040947 */ /* 0x001fea0003800000 */
[----:B------:R-:W-:Y:S01]  /*20f0*/  BPT.TRAP 0x1 ;  /* 0x000000040000795c */ /* 0x000fe20000300000 */
.L_x_31:
[----:B------:R-:W-:Y:S01]  /*2100*/  IMAD.SHL.U32 R3, R71, 0x20, RZ ;  /* 0x0000002047037824 */ /* 0x000fe200078e00ff */
[----:B------:R-:W-:Y:S01]  /*2110*/  SHF.R.S32.HI R11, RZ, 0x1f, R23 ;  /* 0x0000001fff0b7819 */ /* 0x000fe20000011417 */
[----:B------:R-:W-:Y:S01]  /*2120*/  ULDC UR6, c[0x0][0x288] ;  /* 0x0000a20000067ab9 */ /* 0x000fe20000000800 */
[----:B------:R-:W-:Y:S01]  /*2130*/  ULDC.64 UR4, c[0x0][0x5d0] ;  /* 0x0001740000047ab9 */ /* 0x000fe20000000a00 */
[----:B------:R-:W-:Y:S01]  /*2140*/  IMAD R71, R73, 0xc0, RZ ;  /* 0x000000c049477824 */ /* 0x000fe200078e02ff */
[----:B------:R-:W-:Y:S01]  /*2150*/  LOP3.LUT R4, R3, 0x6, R64, 0xf8, !PT ;  /* 0x0000000603047812 */ /* 0x000fe200078ef840 */
[----:B------:R-:W-:Y:S01]  /*2160*/  IMAD R0, R11, UR4, RZ ;  /* 0x000000040b007c24 */ /* 0x000fe2000f8e02ff */
[----:B------:R-:W-:Y:S02]  /*2170*/  ISETP.GE.AND P0, PT, R3, UR6, PT ;  /* 0x0000000603007c0c */ /* 0x000fe4000bf06270 */
[----:B------:R-:W-:Y:S01]  /*2180*/  SHF.R.S32.HI R5, RZ, 0x1f, R4 ;  /* 0x0000001fff057819 */ /* 0x000fe20000011404 */
[----:B------:R-:W-:-:S02]  /*2190*/  IMAD R9, R23, UR5, R0 ;  /* 0x0000000517097c24 */ /* 0x000fc4000f8e0200 */
[----:B------:R-:W-:Y:S02]  /*21a0*/  IMAD.MOV.U32 R0, RZ, RZ, -0x1 ;  /* 0xffffffffff007424 */ /* 0x000fe400078e00ff */
[----:B------:R-:W-:Y:S01]  /*21b0*/  IMAD.WIDE.U32 R6, R23, UR4, R4 ;  /* 0x0000000417067c25 */ /* 0x000fe2000f8e0004 */
[----:B------:R-:W-:Y:S02]  /*21c0*/  ULDC UR4, c[0x0][0x284] ;  /* 0x0000a10000047ab9 */ /* 0x000fe40000000800 */
[----:B------:R-:W-:Y:S01]  /*21d0*/  ISETP.GE.OR P0, PT, R71, UR4, P0 ;  /* 0x0000000447007c0c */ /* 0x000fe20008706670 */
[----:B------:R-:W-:-:S12]  /*21e0*/  IMAD.IADD R7, R7, 0x1, R9 ;  /* 0x0000000107077824 */ /* 0x000fd800078e0209 */
[----:B------:R-:W-:Y:S05]  /*21f0*/  @P0 BRA `(.L_x_33) ;  /* 0x00000024004c0947 */ /* 0x000fea0003800000 */
[----:B------:R-:W0:Y:S01]  /*2200*/  LDC.64 R12, c[0x0][0x5c8] ;  /* 0x00017200ff0c7b82 */ /* 0x000e220000000a00 */
[----:B-----5:R-:W-:Y:S01]  /*2210*/  FSETP.NEU.AND P1, PT, R59, RZ, PT ;  /* 0x000000ff3b00720b */ /* 0x020fe20003f2d000 */
[----:B------:R-:W-:Y:S01]  /*2220*/  IMAD.WIDE R72, R73, 0xc0, R56 ;  /* 0x000000c049487825 */ /* 0x000fe200078e0238 */
[----:B------:R-:W-:Y:S03]  /*2230*/  BSSY B0, `(.L_x_33) ;  /* 0x000024f000007945 */ /* 0x000fe60003800000 */
[----:B------:R-:W-:Y:S02]  /*2240*/  IMAD.IADD R71, R70, 0x1, -R71 ;  /* 0x0000000146477824 */ /* 0x000fe400078e0a47 */
[----:B------:R-:W-:-:S03]  /*2250*/  IMAD.IADD R3, R60, 0x1, -R3 ;  /* 0x000000013c037824 */ /* 0x000fc600078e0a03 */
[----:B------:R-:W-:-:S04]  /*2260*/  ISETP.GT.AND P3, PT, R71, RZ, PT ;  /* 0x000000ff4700720c */ /* 0x000fc80003f64270 */
[----:B------:R-:W-:Y:S01]  /*2270*/  ISETP.GT.AND P0, PT, R3, RZ, P3 ;  /* 0x000000ff0300720c */ /* 0x000fe20001f04270 */
[-C--:B0-----:R-:W-:Y:S02]  /*2280*/  IMAD R8, R73, R12.reuse, RZ ;  /* 0x0000000c49087224 */ /* 0x081fe400078e02ff */
[----:B------:R-:W-:-:S04]  /*2290*/  IMAD.WIDE.U32 R80, R72, R12, R6 ;  /* 0x0000000c48507225 */ /* 0x000fc800078e0006 */
[----:B------:R-:W-:-:S04]  /*22a0*/  IMAD R7, R72, R13, R8 ;  /* 0x0000000d48077224 */ /* 0x000fc800078e0208 */
[----:B------:R-:W-:Y:S01]  /*22b0*/  IMAD.IADD R85, R81, 0x1, R7 ;  /* 0x0000000151557824 */ /* 0x000fe200078e0207 */
[----:B------:R-:W-:Y:S06]  /*22c0*/  @!P1 BRA `(.L_x_34) ;  /* 0x0000001800849947 */ /* 0x000fec0003800000 */
[----:B------:R-:W0:Y:S01]  /*22d0*/  LDC.64 R8, c[0x0][0x5b8] ;  /* 0x00016e00ff087b82 */ /* 0x000e220000000a00 */
[----:B------:R-:W-:-:S07]  /*22e0*/  ULDC.64 UR4, c[0x0][0x5c0] ;  /* 0x0001700000047ab9 */ /* 0x000fce0000000a00 */
[----:B------:R-:W1:Y:S08]  /*22f0*/  LDC.64 R20, c[0x0][0x5b0] ;  /* 0x00016c00ff147b82 */ /* 0x000e700000000a00 */
[----:B------:R-:W2:Y:S01]  /*2300*/  LDC.64 R6, c[0x0][0x5a8] ;  /* 0x00016a00ff067b82 */ /* 0x000ea20000000a00 */
[----:B0-----:R-:W-:-:S04]  /*2310*/  IMAD R10, R11, R8, RZ ;  /* 0x000000080b0a7224 */ /* 0x001fc800078e02ff */
[C---:B------:R-:W-:Y:S02]  /*2320*/  IMAD R9, R23.reuse, R9, R10 ;  /* 0x0000000917097224 */ /* 0x040fe400078e020a */
[----:B------:R-:W-:-:S04]  /*2330*/  IMAD.WIDE.U32 R10, R23, R8, R4 ;  /* 0x00000008170a7225 */ /* 0x000fc800078e0004 */
[----:B-1----:R-:W-:Y:S02]  /*2340*/  IMAD R12, R73, R20, RZ ;  /* 0x00000014490c7224 */ /* 0x002fe400078e02ff */
[----:B------:R-:W-:Y:S02]  /*2350*/  IMAD.IADD R13, R11, 0x1, R9 ;  /* 0x000000010b0d7824 */ /* 0x000fe400078e0209 */
[----:B------:R-:W-:Y:S02]  /*2360*/  IMAD R83, R72, R21, R12 ;  /* 0x0000001548537224 */ /* 0x000fe400078e020c */
[----:B------:R-:W-:-:S04]  /*2370*/  IMAD.MOV.U32 R12, RZ, RZ, R10 ;  /* 0x000000ffff0c7224 */ /* 0x000fc800078e000a */
[----:B------:R-:W-:-:S04]  /*2380*/  IMAD.WIDE.U32 R14, R72, R20, R12 ;  /* 0x00000014480e7225 */ /* 0x000fc800078e000c */
[----:B------:R-:W-:Y:S01]  /*2390*/  IMAD.IADD R15, R15, 0x1, R83 ;  /* 0x000000010f0f7824 */ /* 0x000fe200078e0253 */
[----:B--2---:R-:W-:-:S04]  /*23a0*/  LEA R74, P1, R14, R6, 0x1 ;  /* 0x000000060e4a7211 */ /* 0x004fc800078208ff */
[----:B------:R-:W-:-:S05]  /*23b0*/  LEA.HI.X R75, R14, R7, R15, 0x1, P1 ;  /* 0x000000070e4b7211 */ /* 0x000fca00008f0c0f */
[----:B------:R0:W2:Y:S01]  /*23c0*/  @P0 LDG.E.LTC128B.U16 R81, desc[UR38][R74.64] ;  /* 0x000000264a510981 */ /* 0x0000a2000c1e1520 */
[----:B------:R-:W-:Y:S01]  /*23d0*/  IMAD.WIDE.U32 R76, R72, R20, R4 ;  /* 0x00000014484c7225 */ /* 0x000fe200078e0004 */
[----:B------:R-:W-:Y:S03]  /*23e0*/  BSSY B1, `(.L_x_35) ;  /* 0x0000012000017945 */ /* 0x000fe60003800000 */
[----:B------:R-:W-:Y:S02]  /*23f0*/  IMAD.IADD R77, R83, 0x1, R77 ;  /* 0x00000001534d7824 */ /* 0x000fe400078e024d */
[----:B------:R-:W-:-:S04]  /*2400*/  IMAD.WIDE.U32 R78, R23, R8, R76 ;  /* 0x00000008174e7225 */ /* 0x000fc800078e004c */
[----:B0-----:R-:W-:Y:S01]  /*2410*/  IMAD.SHL.U32 R74, R20, 0x8, RZ ;  /* 0x00000008144a7824 */ /* 0x001fe200078e00ff */
[----:B------:R-:W-:Y:S01]  /*2420*/  LEA R76, P2, R78, R6, 0x1 ;  /* 0x000000064e4c7211 */ /* 0x000fe200078408ff */
[----:B--2---:R-:W-:-:S04]  /*2430*/  IMAD.U32 R14, R81, 0x10000, RZ ;  /* 0x00010000510e7824 */ /* 0x004fc800078e00ff */
[----:B------:R-:W-:Y:S01]  /*2440*/  FMUL R15, R14, R59 ;  /* 0x0000003b0e0f7220 */ /* 0x000fe20000400000 */
[----:B------:R-:W-:-:S03]  /*2450*/  LEA R14, P1, R80, UR4, 0x1 ;  /* 0x00000004500e7c11 */ /* 0x000fc6000f8208ff */
[----:B------:R-:W-:Y:S01]  /*2460*/  FFMA R15, R40, R58, R15 ;  /* 0x0000003a280f7223 */ /* 0x000fe2000000000f */
[----:B------:R-:W-:-:S04]  /*2470*/  IMAD.IADD R40, R9, 0x1, R79 ;  /* 0x0000000109287824 */ /* 0x000fc800078e024f */
[----:B------:R-:W-:Y:S02]  /*2480*/  F2FP.BF16.F32.PACK_AB R75, RZ, R15 ;  /* 0x0000000fff4b723e */ /* 0x000fe400000010ff */
[----:B------:R-:W-:Y:S02]  /*2490*/  LEA.HI.X R15, R80, UR5, R85, 0x1, P1 ;  /* 0x00000005500f7c11 */ /* 0x000fe400088f0c55 */
[----:B------:R-:W-:Y:S02]  /*24a0*/  ISETP.GT.AND P1, PT, R3, 0x1, P3 ;  /* 0x000000010300780c */ /* 0x000fe40001f24270 */
[----:B------:R-:W-:Y:S01]  /*24b0*/  LEA.HI.X R77, R78, R7, R40, 0x1, P2 ;  /* 0x000000074e4d7211 */ /* 0x000fe200010f0c28 */
[----:B------:R0:W-:Y:S02]  /*24c0*/  @P0 STG.E.U16 desc[UR38][R14.64], R75 ;  /* 0x0000004b0e000986 */ /* 0x0001e4000c101526 */
[----:B0-----:R-:W-:-:S08]  /*24d0*/  SHF.L.U64.HI R75, R20, 0x3, R21 ;  /* 0x00000003144b7819 */ /* 0x001fd00000010215 */
[----:B------:R-:W-:Y:S05]  /*24e0*/  @!P1 BRA `(.L_x_36) ;  /* 0x0000000000049947 */ /* 0x000fea0003800000 */
[----:B------:R0:W5:Y:S02]  /*24f0*/  LDG.E.LTC128B.U16 R81, desc[UR38][R76.64+0x2] ;  /* 0x000002264c517981 */ /* 0x000164000c1e1520 */
.L_x_36:
[----:B------:R-:W-:Y:S05]  /*2500*/  BSYNC B1 ;  /* 0x0000000000017941 */ /* 0x000fea0003800000 */
.L_x_35:
[----:B-----5:R-:W-:Y:S01]  /*2510*/  IMAD.U32 R40, R81, 0x10000, RZ ;  /* 0x0001000051287824 */ /* 0x020fe200078e00ff */
[----:B------:R-:W-:Y:S01]  /*2520*/  ISETP.GT.AND P0, PT, R71, 0x8, PT ;  /* 0x000000084700780c */ /* 0x000fe20003f04270 */
[----:B------:R-:W-:-:S04]  /*2530*/  IMAD.WIDE.U32 R84, R72, R20, R74 ;  /* 0x0000001448547225 */ /* 0x000fc800078e004a */
[----:B------:R-:W-:Y:S01]  /*2540*/  FMUL R40, R40, R59 ;  /* 0x0000003b28287220 */ /* 0x000fe20000400000 */
[----:B------:R-:W-:Y:S01]  /*2550*/  ISETP.GT.AND P2, PT, R3, RZ, P0 ;  /* 0x000000ff0300720c */ /* 0x000fe20000744270 */
[----:B------:R-:W-:Y:S01]  /*2560*/  IMAD.IADD R83, R83, 0x1, R85 ;  /* 0x0000000153537824 */ /* 0x000fe200078e0255 */
[----:B------:R-:W-:Y:S01]  /*2570*/  IADD3 R78, P4, R10, R84, RZ ;  /* 0x000000540a4e7210 */ /* 0x000fe20007f9e0ff */
[----:B------:R-:W-:-:S04]  /*2580*/  FFMA R41, R41, R58, R40 ;  /* 0x0000003a29297223 */ /* 0x000fc80000000028 */
[----:B------:R-:W-:Y:S01]  /*2590*/  IMAD.X R79, R83, 0x1, R13, P4 ;  /* 0x00000001534f7824 */ /* 0x000fe200020e060d */
[----:B------:R-:W-:Y:S02]  /*25a0*/  F2FP.BF16.F32.PACK_AB R80, RZ, R41 ;  /* 0x00000029ff50723e */ /* 0x000fe400000010ff */
[----:B------:R-:W-:Y:S02]  /*25b0*/  LEA R40, P4, R78, R6, 0x1 ;  /* 0x000000064e287211 */ /* 0x000fe400078808ff */
[----:B------:R-:W-:Y:S02]  /*25c0*/  PRMT R85, R80, 0x7610, R85 ;  /* 0x0000761050557816 */ /* 0x000fe40000000055 */
[----:B------:R-:W-:Y:S02]  /*25d0*/  PRMT R80, R81, 0x7610, R80 ;  /* 0x0000761051507816 */ /* 0x000fe40000000050 */
[----:B------:R-:W-:Y:S01]  /*25e0*/  LEA.HI.X R41, R78, R7, R79, 0x1, P4 ;  /* 0x000000074e297211 */ /* 0x000fe200020f0c4f */
[----:B------:R1:W-:Y:S04]  /*25f0*/  @P1 STG.E.U16 desc[UR38][R14.64+0x2], R85 ;  /* 0x000002550e001986 */ /* 0x0003e8000c101526 */
[----:B------:R2:W3:Y:S01]  /*2600*/  @P2 LDG.E.LTC128B.U16 R80, desc[UR38][R40.64] ;  /* 0x0000002628502981 */ /* 0x0004e2000c1e1520 */
[----:B------:R-:W-:Y:S01]  /*2610*/  IADD3 R84, P1, R4, R84, RZ ;  /* 0x0000005404547210 */ /* 0x000fe20007f3e0ff */
[----:B------:R-:W-:Y:S01]  /*2620*/  IMAD.SHL.U32 R81, R63, 0x2, RZ ;  /* 0x000000023f517824 */ /* 0x000fe200078e00ff */
[----:B------:R-:W-:Y:S03]  /*2630*/  BSSY B1, `(.L_x_37) ;  /* 0x0000011000017945 */ /* 0x000fe60003800000 */
[----:B-1----:R-:W-:Y:S01]  /*2640*/  IMAD.X R85, R5, 0x1, R83, P1 ;  /* 0x0000000105557824 */ /* 0x002fe200008e0653 */
[----:B------:R-:W-:-:S02]  /*2650*/  SHF.L.U64.HI R83, R63, 0x1, R62 ;  /* 0x000000013f537819 */ /* 0x000fc4000001023e */
[----:B------:R-:W-:Y:S01]  /*2660*/  ISETP.GT.AND P1, PT, R3, 0x1, P0 ;  /* 0x000000010300780c */ /* 0x000fe20000724270 */
[----:B------:R-:W-:-:S03]  /*2670*/  IMAD.WIDE.U32 R84, R23, R8, R84 ;  /* 0x0000000817547225 */ /* 0x000fc600078e0054 */
[----:B--2---:R-:W-:Y:S01]  /*2680*/  LEA R40, P5, R84, R6, 0x1 ;  /* 0x0000000654287211 */ /* 0x004fe200078a08ff */
[----:B---3--:R-:W-:-:S04]  /*2690*/  IMAD.U32 R78, R80, 0x10000, RZ ;  /* 0x00010000504e7824 */ /* 0x008fc800078e00ff */
[----:B------:R-:W-:Y:S01]  /*26a0*/  FMUL R79, R78, R59 ;  /* 0x0000003b4e4f7220 */ /* 0x000fe20000400000 */
[----:B------:R-:W-:-:S03]  /*26b0*/  IADD3 R78, P4, R81, R14, RZ ;  /* 0x0000000e514e7210 */ /* 0x000fc60007f9e0ff */
[----:B------:R-:W-:Y:S01]  /*26c0*/  FFMA R79, R42, R58, R79 ;  /* 0x0000003a2a4f7223 */ /* 0x000fe2000000004f */
[----:B------:R-:W-:-:S04]  /*26d0*/  IMAD.IADD R42, R9, 0x1, R85 ;  /* 0x00000001092a7824 */ /* 0x000fc800078e0255 */
[----:B------:R-:W-:Y:S01]  /*26e0*/  F2FP.BF16.F32.PACK_AB R85, RZ, R79 ;  /* 0x0000004fff55723e */ /* 0x000fe200000010ff */
[----:B------:R-:W-:Y:S01]  /*26f0*/  IMAD.X R79, R83, 0x1, R15, P4 ;  /* 0x00000001534f7824 */ /* 0x000fe200020e060f */
[----:B------:R-:W-:-:S04]  /*2700*/  LEA.HI.X R41, R84, R7, R42, 0x1, P5 ;  /* 0x0000000754297211 */ /* 0x000fc800028f0c2a */
[----:B------:R1:W-:Y:S01]  /*2710*/  @P2 STG.E.U16 desc[UR38][R78.64], R85 ;  /* 0x000000554e002986 */ /* 0x0003e2000c101526 */
[----:B------:R-:W-:Y:S05]  /*2720*/  @!P1 BRA `(.L_x_38) ;  /* 0x0000000000049947 */ /* 0x000fea0003800000 */
[----:B------:R2:W5:Y:S02]  /*2730*/  LDG.E.LTC128B.U16 R80, desc[UR38][R40.64+0x2] ;  /* 0x0000022628507981 */ /* 0x000564000c1e1520 */
.L_x_38:
[----:B------:R-:W-:Y:S05]  /*2740*/  BSYNC B1 ;  /* 0x0000000000017941 */ /* 0x000fea0003800000 */
.L_x_37:
[----:B-----5:R-:W-:Y:S01]  /*2750*/  IMAD.U32 R42, R80, 0x10000, RZ ;  /* 0x00010000502a7824 */ /* 0x020fe200078e00ff */
[----:B------:R-:W-:Y:S01]  /*2760*/  ISETP.GT.AND P2, PT, R3, 0x8, P3 ;  /* 0x000000080300780c */ /* 0x000fe20001f44270 */
[----:B------:R-:W-:Y:S02]  /*2770*/  BSSY B1, `(.L_x_39) ;  /* 0x000000a000017945 */ /* 0x000fe40003800000 */
[----:B------:R-:W-:-:S04]  /*2780*/  FMUL R42, R42, R59 ;  /* 0x0000003b2a2a7220 */ /* 0x000fc80000400000 */
[----:B------:R-:W-:Y:S01]  /*2790*/  FFMA R42, R43, R58, R42 ;  /* 0x0000003a2b2a7223 */ /* 0x000fe2000000002a */
[----:B------:R-:W-:-:S04]  /*27a0*/  @P1 IMAD.MOV.U32 R43, RZ, RZ, R79 ;  /* 0x000000ffff2b1224 */ /* 0x000fc800078e004f */
[----:B------:R-:W-:-:S04]  /*27b0*/  F2FP.BF16.F32.PACK_AB R42, RZ, R42 ;  /* 0x0000002aff2a723e */ /* 0x000fc800000010ff */
[----:B------:R-:W-:Y:S01]  /*27c0*/  PRMT R84, R42, 0x7610, R84 ;  /* 0x000076102a547816 */ /* 0x000fe20000000054 */
[----:B------:R-:W-:-:S05]  /*27d0*/  @P1 IMAD.MOV.U32 R42, RZ, RZ, R78 ;  /* 0x000000ffff2a1224 */ /* 0x000fca00078e004e */
[----:B------:R3:W-:Y:S01]  /*27e0*/  @P1 STG.E.U16 desc[UR38][R42.64+0x2], R84 ;  /* 0x000002542a001986 */ /* 0x0007e2000c101526 */
[----:B------:R-:W-:Y:S05]  /*27f0*/  @!P2 BRA `(.L_x_40) ;  /* 0x000000000004a947 */ /* 0x000fea0003800000 */
[----:B------:R4:W5:Y:S02]  /*2800*/  LDG.E.LTC128B.U16 R80, desc[UR38][R76.64+0x10] ;  /* 0x000010264c507981 */ /* 0x000964000c1e1520 */
.L_x_40:
[----:B------:R-:W-:Y:S05]  /*2810*/  BSYNC B1 ;  /* 0x0000000000017941 */ /* 0x000fea0003800000 */
.L_x_39:
[----:B---3-5:R-:W-:Y:S01]  /*2820*/  IMAD.U32 R42, R80, 0x10000, RZ ;  /* 0x00010000502a7824 */ /* 0x028fe200078e00ff */
[----:B------:R-:W-:Y:S01]  /*2830*/  ISETP.GT.AND P1, PT, R3, 0x9, P3 ;  /* 0x000000090300780c */ /* 0x000fe20001f24270 */
[----:B------:R-:W-:Y:S02]  /*2840*/  BSSY B1, `(.L_x_41) ;  /* 0x0000007000017945 */ /* 0x000fe40003800000 */
[----:B------:R-:W-:-:S04]  /*2850*/  FMUL R43, R42, R59 ;  /* 0x0000003b2a2b7220 */ /* 0x000fc80000400000 */
[----:B------:R-:W-:-:S05]  /*2860*/  FFMA R43, R44, R58, R43 ;  /* 0x0000003a2c2b7223 */ /* 0x000fca000000002b */
[----:B------:R-:W-:-:S05]  /*2870*/  F2FP.BF16.F32.PACK_AB R43, RZ, R43 ;  /* 0x0000002bff2b723e */ /* 0x000fca00000010ff */
[----:B------:R3:W-:Y:S01]  /*2880*/  @P2 STG.E.U16 desc[UR38][R14.64+0x10], R43 ;  /* 0x0000102b0e002986 */ /* 0x0007e2000c101526 */
[----:B------:R-:W-:Y:S05]  /*2890*/  @!P1 BRA `(.L_x_42) ;  /* 0x0000000000049947 */ /* 0x000fea0003800000 */
[----:B------:R0:W5:Y:S02]  /*28a0*/  LDG.E.LTC128B.U16 R80, desc[UR38][R76.64+0x12] ;  /* 0x000012264c507981 */ /* 0x000164000c1e1520 */
.L_x_42:
[----:B------:R-:W-:Y:S05]  /*28b0*/  BSYNC B1 ;  /* 0x0000000000017941 */ /* 0x000fea0003800000 */
.L_x_41:
[----:B-----5:R-:W-:Y:S01]  /*28c0*/  IMAD.U32 R42, R80, 0x10000, RZ ;  /* 0x00010000502a7824 */ /* 0x020fe200078e00ff */
        /* <DEDUP_REMOVED lines=8> */
.L_x_44:
[----:B------:R-:W-:Y:S05]  /*2950*/  BSYNC B1 ;  /* 0x0000000000017941 */ /* 0x000fea0003800000 */
.L_x_43:
[----:B0----5:R-:W-:Y:S01]  /*2960*/  IMAD.U32 R42, R80, 0x10000, RZ ;  /* 0x00010000502a7824 */ /* 0x021fe200078e00ff */
[----:B------:R-:W-:Y:S01]  /*2970*/  ISETP.GT.AND P1, PT, R3, 0x9, P0 ;  /* 0x000000090300780c */ /* 0x000fe20000724270 */
[----:B------:R-:W-:Y:S02]  /*2980*/  BSSY B1, `(.L_x_45) ;  /* 0x000000a000017945 */ /* 0x000fe40003800000 */
[----:B---3--:R-:W-:Y:S01]  /*2990*/  FMUL R43, R42, R59 ;  /* 0x0000003b2a2b7220 */ /* 0x008fe20000400000 */
[----:B------:R-:W-:-:S03]  /*29a0*/  @P2 IMAD.MOV.U32 R42, RZ, RZ, R78 ;  /* 0x000000ffff2a2224 */ /* 0x000fc600078e004e */
[----:B------:R-:W-:-:S05]  /*29b0*/  FFMA R43, R46, R58, R43 ;  /* 0x0000003a2e2b7223 */ /* 0x000fca000000002b */
[----:B------:R-:W-:-:S04]  /*29c0*/  F2FP.BF16.F32.PACK_AB R43, RZ, R43 ;  /* 0x0000002bff2b723e */ /* 0x000fc800000010ff */
[----:B------:R-:W-:Y:S01]  /*29d0*/  PRMT R44, R43, 0x7610, R44 ;  /* 0x000076102b2c7816 */ /* 0x000fe2000000002c */
[----:B------:R-:W-:-:S05]  /*29e0*/  @P2 IMAD.MOV.U32 R43, RZ, RZ, R79 ;  /* 0x000000ffff2b2224 */ /* 0x000fca00078e004f */
[----:B------:R0:W-:Y:S01]  /*29f0*/  @P2 STG.E.U16 desc[UR38][R42.64+0x10], R44 ;  /* 0x0000102c2a002986 */ /* 0x0001e2000c101526 */
[----:B------:R-:W-:Y:S05]  /*2a00*/  @!P1 BRA `(.L_x_46) ;  /* 0x0000000000049947 */ /* 0x000fea0003800000 */
[----:B------:R3:W5:Y:S02]  /*2a10*/  LDG.E.LTC128B.U16 R80, desc[UR38][R40.64+0x12] ;  /* 0x0000122628507981 */ /* 0x000764000c1e1520 */
.L_x_46:
[----:B------:R-:W-:Y:S05]  /*2a20*/  BSYNC B1 ;  /* 0x0000000000017941 */ /* 0x000fea0003800000 */
.L_x_45:
[----:B0----5:R-:W-:Y:S01]  /*2a30*/  IMAD.U32 R42, R80, 0x10000, RZ ;  /* 0x00010000502a7824 */ /* 0x021fe200078e00ff */
[----:B------:R-:W-:Y:S01]  /*2a40*/  ISETP.GT.AND P2, PT, R3, 0x10, P3 ;  /* 0x000000100300780c */ /* 0x000fe20001f44270 */
[----:B------:R-:W-:Y:S01]  /*2a50*/  @P1 IMAD.MOV.U32 R43, RZ, RZ, R79 ;  /* 0x000000ffff2b1224 */ /* 0x000fe200078e004f */
[----:B------:R-:W-:Y:S01]  /*2a60*/  BSSY B1, `(.L_x_47) ;  /* 0x0000009000017945 */ /* 0x000fe20003800000 */
[----:B------:R-:W-:-:S04]  /*2a70*/  FMUL R42, R42, R59 ;  /* 0x0000003b2a2a7220 */ /* 0x000fc80000400000 */
[----:B------:R-:W-:-:S05]  /*2a80*/  FFMA R42, R47, R58, R42 ;  /* 0x0000003a2f2a7223 */ /* 0x000fca000000002a */
[----:B------:R-:W-:-:S04]  /*2a90*/  F2FP.BF16.F32.PACK_AB R42, RZ, R42 ;  /* 0x0000002aff2a723e */ /* 0x000fc800000010ff */
[----:B------:R-:W-:Y:S01]  /*2aa0*/  PRMT R44, R42, 0x7610, R44 ;  /* 0x000076102a2c7816 */ /* 0x000fe2000000002c */
[----:B------:R-:W-:-:S05]  /*2ab0*/  @P1 IMAD.MOV.U32 R42, RZ, RZ, R78 ;  /* 0x000000ffff2a1224 */ /* 0x000fca00078e004e */
[----:B------:R0:W-:Y:S01]  /*2ac0*/  @P1 STG.E.U16 desc[UR38][R42.64+0x12], R44 ;  /* 0x0000122c2a001986 */ /* 0x0001e2000c101526 */
[----:B------:R-:W-:Y:S05]  /*2ad0*/  @!P2 BRA `(.L_x_48) ;  /* 0x000000000004a947 */ /* 0x000fea0003800000 */
[----:B------:R0:W5:Y:S02]  /*2ae0*/  LDG.E.LTC128B.U16 R80, desc[UR38][R76.64+0x20] ;  /* 0x000020264c507981 */ /* 0x000164000c1e1520 */
.L_x_48:
[----:B------:R-:W-:Y:S05]  /*2af0*/  BSYNC B1 ;  /* 0x0000000000017941 */ /* 0x000fea0003800000 */
.L_x_47:
[----:B0----5:R-:W-:Y:S01]  /*2b00*/  IMAD.U32 R42, R80, 0x10000, RZ ;  /* 0x00010000502a7824 */ /* 0x021fe200078e00ff */
        /* <DEDUP_REMOVED lines=8> */
.L_x_50:
[----:B------:R-:W-:Y:S05]  /*2b90*/  BSYNC B1 ;  /* 0x0000000000017941 */ /* 0x000fea0003800000 */
.L_x_49:
        /* <DEDUP_REMOVED lines=9> */
.L_x_52:
[----:B------:R-:W-:Y:S05]  /*2c30*/  BSYNC B1 ;  /* 0x0000000000017941 */ /* 0x000fea0003800000 */
.L_x_51:
[----:B0----5:R-:W-:Y:S01]  /*2c40*/  IMAD.U32 R42, R80, 0x10000, RZ ;  /* 0x00010000502a7824 */ /* 0x021fe200078e00ff */
[----:B------:R-:W-:Y:S01]  /*2c50*/  ISETP.GT.AND P1, PT, R3, 0x11, P0 ;  /* 0x000000110300780c */ /* 0x000fe20000724270 */
[----:B------:R-:W-:Y:S02]  /*2c60*/  BSSY B1, `(.L_x_53) ;  /* 0x000000a000017945 */ /* 0x000fe40003800000 */
[----:B------:R-:W-:Y:S01]  /*2c70*/  FMUL R43, R42, R59 ;  /* 0x0000003b2a2b7220 */ /* 0x000fe20000400000 */
        /* <DEDUP_REMOVED lines=8> */
.L_x_54:
[----:B------:R-:W-:Y:S05]  /*2d00*/  BSYNC B1 ;  /* 0x0000000000017941 */ /* 0x000fea0003800000 */
.L_x_53:
        /* <DEDUP_REMOVED lines=12> */
.L_x_56:
[----:B------:R-:W-:Y:S05]  /*2dd0*/  BSYNC B1 ;  /* 0x0000000000017941 */ /* 0x000fea0003800000 */
.L_x_55:
        /* <DEDUP_REMOVED lines=9> */
.L_x_58:
[----:B------:R-:W-:Y:S05]  /*2e70*/  BSYNC B1 ;  /* 0x0000000000017941 */ /* 0x000fea0003800000 */
.L_x_57:
        /* <DEDUP_REMOVED lines=9> */
.L_x_60:
[----:B------:R-:W-:Y:S05]  /*2f10*/  BSYNC B1 ;  /* 0x0000000000017941 */ /* 0x000fea0003800000 */
.L_x_59:
[----:B0----5:R-:W-:Y:S01]  /*2f20*/  IMAD.U32 R42, R80, 0x10000, RZ ;  /* 0x00010000502a7824 */ /* 0x021fe200078e00ff */
[----:B------:R-:W-:Y:S01]  /*2f30*/  ISETP.GT.AND P1, PT, R3, 0x19, P0 ;  /* 0x000000190300780c */ /* 0x000fe20000724270 */
[----:B------:R-:W-:Y:S01]  /*2f40*/  BSSY B1, `(.L_x_61) ;  /* 0x000000b000017945 */ /* 0x000fe20003800000 */
[----:B------:R-:W-:Y:S01]  /*2f50*/  IADD3 R49, P0, R72, 0x80, RZ ;  /* 0x0000008048317810 */ /* 0x000fe20007f1e0ff */
        /* <DEDUP_REMOVED lines=9> */
.L_x_62:
[----:B------:R-:W-:Y:S05]  /*2ff0*/  BSYNC B1 ;  /* 0x0000000000017941 */ /* 0x000fea0003800000 */
.L_x_61:
[----:B0-23-5:R-:W-:Y:S01]  /*3000*/  IMAD.U32 R40, R80, 0x10000, RZ ;  /* 0x0001000050287824 */ /* 0x02dfe200078e00ff */
[----:B------:R-:W-:Y:S01]  /*3010*/  BSSY B1, `(.L_x_63) ;  /* 0x0000011000017945 */ /* 0x000fe20003800000 */
[----:B------:R-:W-:Y:S01]  /*3020*/  IMAD.X R73, RZ, RZ, R73, P0 ;  /* 0x000000ffff497224 */ /* 0x000fe200000e0649 */
[----:B------:R-:W-:Y:S01]  /*3030*/  ISETP.GT.AND P0, PT, R71, 0x80, PT ;  /* 0x000000804700780c */ /* 0x000fe20003f04270 */
[----:B------:R-:W-:Y:S02]  /*3040*/  FMUL R40, R40, R59 ;  /* 0x0000003b28287220 */ /* 0x000fe40000400000 */
[----:B------:R-:W-:Y:S01]  /*3050*/  IMAD R42, R73, R20, RZ ;  /* 0x00000014492a7224 */ /* 0x000fe200078e02ff */
[----:B------:R-:W-:Y:S01]  /*3060*/  ISETP.GT.AND P3, PT, R3, RZ, P0 ;  /* 0x000000ff0300720c */ /* 0x000fe20000764270 */
[----:B------:R-:W-:Y:S01]  /*3070*/  FFMA R55, R55, R58, R40 ;  /* 0x0000003a37377223 */ /* 0x000fe20000000028 */
[----:B------:R-:W-:-:S04]  /*3080*/  IMAD.WIDE.U32 R40, R49, R20, R12 ;  /* 0x0000001431287225 */ /* 0x000fc800078e000c */
[----:B------:R-:W-:Y:S01]  /*3090*/  F2FP.BF16.F32.PACK_AB R55, RZ, R55 ;  /* 0x00000037ff37723e */ /* 0x000fe200000010ff */
[----:B------:R-:W-:Y:S01]  /*30a0*/  IMAD R47, R49, R21, R42 ;  /* 0x00000015312f7224 */ /* 0x000fe200078e022a */
[----:B------:R-:W-:-:S03]  /*30b0*/  LEA R42, P2, R40, R6, 0x1 ;  /* 0x00000006282a7211 */ /* 0x000fc600078408ff */
[----:B------:R0:W-:Y:S01]  /*30c0*/  @P1 STG.E.U16 desc[UR38][R78.64+0x32], R55 ;  /* 0x000032374e001986 */ /* 0x0001e2000c101526 */
[----:B------:R-:W-:-:S05]  /*30d0*/  IMAD.IADD R21, R41, 0x1, R47 ;  /* 0x0000000129157824 */ /* 0x000fca00078e022f */
[----:B------:R-:W-:Y:S01]  /*30e0*/  LEA.HI.X R43, R40, R7, R21, 0x1, P2 ;  /* 0x00000007282b7211 */ /* 0x000fe200010f0c15 */
[----:B------:R-:W-:Y:S01]  /*30f0*/  IMAD.WIDE.U32 R40, R49, R20, R4 ;  /* 0x0000001431287225 */ /* 0x000fe200078e0004 */
[----:B------:R-:W-:Y:S06]  /*3100*/  @!P3 BRA `(.L_x_64) ;  /* 0x000000000004b947 */ /* 0x000fec0003800000 */
[----:B------:R2:W5:Y:S02]  /*3110*/  LDG.E.LTC128B.U16 R80, desc[UR38][R42.64] ;  /* 0x000000262a507981 */ /* 0x000564000c1e1520 */
.L_x_64:
[----:B------:R-:W-:Y:S05]  /*3120*/  BSYNC B1 ;  /* 0x0000000000017941 */ /* 0x000fea0003800000 */
.L_x_63:
[----:B--2--5:R-:W-:Y:S01]  /*3130*/  IMAD.U32 R42, R80, 0x10000, RZ ;  /* 0x00010000502a7824 */ /* 0x024fe200078e00ff */
[----:B------:R-:W-:Y:S01]  /*3140*/  ISETP.GT.AND P2, PT, R3, 0x1, P0 ;  /* 0x000000010300780c */ /* 0x000fe20000744270 */
[----:B------:R-:W-:Y:S01]  /*3150*/  IMAD.IADD R41, R47, 0x1, R41 ;  /* 0x000000012f297824 */ /* 0x000fe200078e0229 */
[----:B------:R-:W-:Y:S01]  /*3160*/  BSSY B1, `(.L_x_65) ;  /* 0x000000d000017945 */ /* 0x000fe20003800000 */
[----:B------:R-:W-:Y:S01]  /*3170*/  FMUL R21, R42, R59 ;  /* 0x0000003b2a157220 */ /* 0x000fe20000400000 */
[----:B------:R-:W-:Y:S01]  /*3180*/  IADD3 R42, P1, R14, R69, RZ ;  /* 0x000000450e2a7210 */ /* 0x000fe20007f3e0ff */
[----:B------:R-:W-:-:S04]  /*3190*/  IMAD.WIDE.U32 R44, R23, R8, R40 ;  /* 0x00000008172c7225 */ /* 0x000fc800078e0028 */
[----:B------:R-:W-:Y:S01]  /*31a0*/  FFMA R21, R24, R58, R21 ;  /* 0x0000003a18157223 */ /* 0x000fe20000000015 */
[----:B------:R-:W-:Y:S01]  /*31b0*/  IMAD.X R43, R15, 0x1, R68, P1 ;  /* 0x000000010f2b7824 */ /* 0x000fe200008e0644 */
[----:B------:R-:W-:Y:S01]  /*31c0*/  LEA R40, P4, R44, R6, 0x1 ;  /* 0x000000062c287211 */ /* 0x000fe200078808ff */
[----:B------:R-:W-:Y:S02]  /*31d0*/  IMAD.IADD R24, R9, 0x1, R45 ;  /* 0x0000000109187824 */ /* 0x000fe400078e022d */
[----:B------:R-:W-:-:S03]  /*31e0*/  F2FP.BF16.F32.PACK_AB R21, RZ, R21 ;  /* 0x00000015ff15723e */ /* 0x000fc600000010ff */
[----:B------:R-:W-:Y:S02]  /*31f0*/  LEA.HI.X R41, R44, R7, R24, 0x1, P4 ;  /* 0x000000072c297211 */ /* 0x000fe400020f0c18 */
[----:B------:R2:W-:Y:S01]  /*3200*/  @P3 STG.E.U16 desc[UR38][R42.64], R21 ;  /* 0x000000152a003986 */ /* 0x0005e2000c101526 */
[----:B------:R-:W-:Y:S05]  /*3210*/  @!P2 BRA `(.L_x_66) ;  /* 0x000000000004a947 */ /* 0x000fea0003800000 */
[----:B------:R3:W5:Y:S02]  /*3220*/  LDG.E.LTC128B.U16 R80, desc[UR38][R40.64+0x2] ;  /* 0x0000022628507981 */ /* 0x000764000c1e1520 */
.L_x_66:
[----:B------:R-:W-:Y:S05]  /*3230*/  BSYNC B1 ;  /* 0x0000000000017941 */ /* 0x000fea0003800000 */
.L_x_65:
[----:B-----5:R-:W-:Y:S01]  /*3240*/  IMAD.U32 R12, R80, 0x10000, RZ ;  /* 0x00010000500c7824 */ /* 0x020fe200078e00ff */
[----:B------:R-:W-:Y:S01]  /*3250*/  ISETP.GT.AND P1, PT, R71, 0x88, PT ;  /* 0x000000884700780c */ /* 0x000fe20003f24270 */
[----:B--2---:R-:W-:Y:S01]  /*3260*/  IMAD.WIDE.U32 R20, R49, R20, R74 ;  /* 0x0000001431147225 */ /* 0x004fe200078e004a */
[----:B------:R-:W-:Y:S03]  /*3270*/  BSSY B1, `(.L_x_67) ;  /* 0x0000010000017945 */ /* 0x000fe60003800000 */
[----:B------:R-:W-:Y:S01]  /*3280*/  FMUL R12, R12, R59 ;  /* 0x0000003b0c0c7220 */ /* 0x000fe20000400000 */
[----:B------:R-:W-:Y:S01]  /*3290*/  ISETP.GT.AND P3, PT, R3, RZ, P1 ;  /* 0x000000ff0300720c */ /* 0x000fe20000f64270 */
[----:B------:R-:W-:Y:S01]  /*32a0*/  IMAD.IADD R47, R47, 0x1, R21 ;  /* 0x000000012f2f7824 */ /* 0x000fe200078e0215 */
[----:B------:R-:W-:Y:S01]  /*32b0*/  IADD3 R11, P5, R10, R20, RZ ;  /* 0x000000140a0b7210 */ /* 0x000fe20007fbe0ff */
[----:B------:R-:W-:Y:S01]  /*32c0*/  FFMA R25, R25, R58, R12 ;  /* 0x0000003a19197223 */ /* 0x000fe2000000000c */
[----:B------:R-:W-:Y:S01]  /*32d0*/  IADD3 R12, P4, R4, R20, RZ ;  /* 0x00000014040c7210 */ /* 0x000fe20007f9e0ff */
[----:B------:R-:W-:-:S02]  /*32e0*/  @P2 IMAD.MOV.U32 R21, RZ, RZ, R43 ;  /* 0x000000ffff152224 */ /* 0x000fc400078e002b */
[----:B------:R-:W-:Y:S01]  /*32f0*/  IMAD.X R20, R47, 0x1, R13, P5 ;  /* 0x000000012f147824 */ /* 0x000fe200028e060d */
[C---:B------:R-:W-:Y:S02]  /*3300*/  LEA R10, P5, R11.reuse, R6, 0x1 ;  /* 0x000000060b0a7211 */ /* 0x040fe400078a08ff */
[----:B------:R-:W-:Y:S02]  /*3310*/  F2FP.BF16.F32.PACK_AB R25, RZ, R25 ;  /* 0x00000019ff19723e */ /* 0x000fe400000010ff */
[----:B------:R-:W-:Y:S01]  /*3320*/  LEA.HI.X R11, R11, R7, R20, 0x1, P5 ;  /* 0x000000070b0b7211 */ /* 0x000fe200028f0c14 */
[----:B------:R-:W-:-:S05]  /*3330*/  @P2 IMAD.MOV.U32 R20, RZ, RZ, R42 ;  /* 0x000000ffff142224 */ /* 0x000fca00078e002a */
[----:B------:R2:W-:Y:S01]  /*3340*/  @P2 STG.E.U16 desc[UR38][R20.64+0x2], R25 ;  /* 0x0000021914002986 */ /* 0x0005e2000c101526 */
[----:B------:R-:W-:Y:S05]  /*3350*/  @!P3 BRA `(.L_x_68) ;  /* 0x000000000004b947 */ /* 0x000fea0003800000 */
[----:B------:R0:W5:Y:S02]  /*3360*/  LDG.E.LTC128B.U16 R80, desc[UR38][R10.64] ;  /* 0x000000260a507981 */ /* 0x000164000c1e1520 */
.L_x_68:
[----:B------:R-:W-:Y:S05]  /*3370*/  BSYNC B1 ;  /* 0x0000000000017941 */ /* 0x000fea0003800000 */
.L_x_67:
[----:B-----5:R-:W-:Y:S01]  /*3380*/  IMAD.U32 R4, R80, 0x10000, RZ ;  /* 0x0001000050047824 */ /* 0x020fe200078e00ff */
[----:B------:R-:W-:Y:S01]  /*3390*/  ISETP.GT.AND P2, PT, R3, 0x1, P1 ;  /* 0x000000010300780c */ /* 0x000fe20000f44270 */
[----:B------:R-:W-:Y:S01]  /*33a0*/  IMAD.X R13, R5, 0x1, R47, P4 ;  /* 0x00000001050d7824 */ /* 0x000fe200020e062f */
[----:B------:R-:W-:Y:S01]  /*33b0*/  BSSY B1, `(.L_x_69) ;  /* 0x000000d000017945 */ /* 0x000fe20003800000 */
[----:B------:R-:W-:Y:S01]  /*33c0*/  FMUL R5, R4, R59 ;  /* 0x0000003b04057220 */ /* 0x000fe20000400000 */
[----:B------:R-:W-:Y:S01]  /*33d0*/  IADD3 R4, P4, R42, R81, RZ ;  /* 0x000000512a047210 */ /* 0x000fe20007f9e0ff */
[----:B0-----:R-:W-:-:S04]  /*33e0*/  IMAD.WIDE.U32 R10, R23, R8, R12 ;  /* 0x00000008170a7225 */ /* 0x001fc800078e000c */
[----:B------:R-:W-:Y:S01]  /*33f0*/  FFMA R5, R26, R58, R5 ;  /* 0x0000003a1a057223 */ /* 0x000fe20000000005 */
[----:B------:R-:W-:Y:S01]  /*3400*/  IMAD.IADD R9, R9, 0x1, R11 ;  /* 0x0000000109097824 */ /* 0x000fe200078e020b */
[----:B------:R-:W-:-:S03]  /*3410*/  LEA R6, P5, R10, R6, 0x1 ;  /* 0x000000060a067211 */ /* 0x000fc600078a08ff */
[----:B------:R-:W-:Y:S01]  /*3420*/  F2FP.BF16.F32.PACK_AB R8, RZ, R5 ;  /* 0x00000005ff08723e */ /* 0x000fe200000010ff */
[----:B------:R-:W-:Y:S01]  /*3430*/  IMAD.X R5, R43, 0x1, R83, P4 ;  /* 0x000000012b057824 */ /* 0x000fe200020e0653 */
[----:B------:R-:W-:-:S04]  /*3440*/  LEA.HI.X R7, R10, R7, R9, 0x1, P5 ;  /* 0x000000070a077211 */ /* 0x000fc800028f0c09 */
[----:B------:R0:W-:Y:S01]  /*3450*/  @P3 STG.E.U16 desc[UR38][R4.64], R8 ;  /* 0x0000000804003986 */ /* 0x0001e2000c101526 */
[----:B------:R-:W-:Y:S05]  /*3460*/  @!P2 BRA `(.L_x_70) ;  /* 0x000000000004a947 */ /* 0x000fea0003800000 */
[----:B------:R0:W5:Y:S02]  /*3470*/  LDG.E.LTC128B.U16 R80, desc[UR38][R6.64+0x2] ;  /* 0x0000022606507981 */ /* 0x000164000c1e1520 */
.L_x_70:
[----:B------:R-:W-:Y:S05]  /*3480*/  BSYNC B1 ;  /* 0x0000000000017941 */ /* 0x000fea0003800000 */
.L_x_69:
        /* <DEDUP_REMOVED lines=9> */
.L_x_72:
[----:B------:R-:W-:Y:S05]  /*3520*/  BSYNC B1 ;  /* 0x0000000000017941 */ /* 0x000fea0003800000 */
.L_x_71:
[----:B0----5:R-:W-:Y:S01]  /*3530*/  IMAD.U32 R4, R80, 0x10000, RZ ;  /* 0x0001000050047824 */ /* 0x021fe200078e00ff */
[----:B------:R-:W-:Y:S01]  /*3540*/  ISETP.GT.AND P2, PT, R3, 0x9, P0 ;  /* 0x000000090300780c */ /* 0x000fe20000744270 */
[----:B------:R-:W-:Y:S01]  /*3550*/  IMAD.MOV.U32 R8, RZ, RZ, R42 ;  /* 0x000000ffff087224 */ /* 0x000fe200078e002a */
[----:B------:R-:W-:Y:S01]  /*3560*/  BSSY B1, `(.L_x_73) ;  /* 0x0000008000017945 */ /* 0x000fe20003800000 */
[----:B------:R-:W-:Y:S01]  /*3570*/  FMUL R5, R4, R59 ;  /* 0x0000003b04057220 */ /* 0x000fe20000400000 */
[----:B------:R-:W-:-:S03]  /*3580*/  IMAD.MOV.U32 R9, RZ, RZ, R43 ;  /* 0x000000ffff097224 */ /* 0x000fc600078e002b */
[----:B------:R-:W-:-:S05]  /*3590*/  FFMA R5, R28, R58, R5 ;  /* 0x0000003a1c057223 */ /* 0x000fca0000000005 */
[----:B------:R-:W-:-:S05]  /*35a0*/  F2FP.BF16.F32.PACK_AB R5, RZ, R5 ;  /* 0x00000005ff05723e */ /* 0x000fca00000010ff */
[----:B------:R0:W-:Y:S01]  /*35b0*/  @P3 STG.E.U16 desc[UR38][R8.64+0x10], R5 ;  /* 0x0000100508003986 */ /* 0x0001e2000c101526 */
[----:B------:R-:W-:Y:S05]  /*35c0*/  @!P2 BRA `(.L_x_74) ;  /* 0x000000000004a947 */ /* 0x000fea0003800000 */
[----:B------:R0:W5:Y:S02]  /*35d0*/  LDG.E.LTC128B.U16 R80, desc[UR38][R40.64+0x12] ;  /* 0x0000122628507981 */ /* 0x000164000c1e1520 */
.L_x_74:
[----:B------:R-:W-:Y:S05]  /*35e0*/  BSYNC B1 ;  /* 0x0000000000017941 */ /* 0x000fea0003800000 */
.L_x_73:
        /* <DEDUP_REMOVED lines=9> */
.L_x_76:
[----:B------:R-:W-:Y:S05]  /*3680*/  BSYNC B1 ;  /* 0x0000000000017941 */ /* 0x000fea0003800000 */
.L_x_75:
[----:B0----5:R-:W-:Y:S01]  /*3690*/  IMAD.U32 R4, R80, 0x10000, RZ ;  /* 0x0001000050047824 */ /* 0x021fe200078e00ff */
[----:B------:R-:W-:Y:S01]  /*36a0*/  ISETP.GT.AND P2, PT, R3, 0x9, P1 ;  /* 0x000000090300780c */ /* 0x000fe20000f44270 */
[----:B------:R-:W-:Y:S02]  /*36b0*/  BSSY B1, `(.L_x_77) ;  /* 0x0000009000017945 */ /* 0x000fe40003800000 */
[----:B------:R-:W-:Y:S01]  /*36c0*/  FMUL R5, R4, R59 ;  /* 0x0000003b04057220 */ /* 0x000fe20000400000 */
[----:B------:R-:W-:-:S03]  /*36d0*/  IADD3 R4, P3, R81, R42, RZ ;  /* 0x0000002a51047210 */ /* 0x000fc60007f7e0ff */
[----:B------:R-:W-:-:S05]  /*36e0*/  FFMA R5, R30, R58, R5 ;  /* 0x0000003a1e057223 */ /* 0x000fca0000000005 */
[----:B------:R-:W-:Y:S01]  /*36f0*/  F2FP.BF16.F32.PACK_AB R10, RZ, R5 ;  /* 0x00000005ff0a723e */ /* 0x000fe200000010ff */
[----:B------:R-:W-:-:S05]  /*3700*/  IMAD.X R5, R83, 0x1, R43, P3 ;  /* 0x0000000153057824 */ /* 0x000fca00018e062b */
[----:B------:R0:W-:Y:S01]  /*3710*/  @P4 STG.E.U16 desc[UR38][R4.64+0x10], R10 ;  /* 0x0000100a04004986 */ /* 0x0001e2000c101526 */
[----:B------:R-:W-:Y:S05]  /*3720*/  @!P2 BRA `(.L_x_78) ;  /* 0x000000000004a947 */ /* 0x000fea0003800000 */
[----:B------:R0:W5:Y:S02]  /*3730*/  LDG.E.LTC128B.U16 R80, desc[UR38][R6.64+0x12] ;  /* 0x0000122606507981 */ /* 0x000164000c1e1520 */
.L_x_78:
[----:B------:R-:W-:Y:S05]  /*3740*/  BSYNC B1 ;  /* 0x0000000000017941 */ /* 0x000fea0003800000 */
.L_x_77:
[----:B0----5:R-:W-:Y:S01]  /*3750*/  IMAD.U32 R4, R80, 0x10000, RZ ;  /* 0x0001000050047824 */ /* 0x021fe200078e00ff */
[----:B------:R-:W-:Y:S01]  /*3760*/  ISETP.GT.AND P3, PT, R3, 0x10, P0 ;  /* 0x000000100300780c */ /* 0x000fe20000764270 */
[----:B------:R-:W-:Y:S02]  /*3770*/  BSSY B1, `(.L_x_79) ;  /* 0x0000009000017945 */ /* 0x000fe40003800000 */
[----:B------:R-:W-:-:S04]  /*3780*/  FMUL R4, R4, R59 ;  /* 0x0000003b04047220 */ /* 0x000fc80000400000 */
[----:B------:R-:W-:Y:S01]  /*3790*/  FFMA R31, R31, R58, R4 ;  /* 0x0000003a1f1f7223 */ /* 0x000fe20000000004 */
[----:B------:R-:W-:-:S04]  /*37a0*/  IADD3 R4, P4, P5, R81, R14, R69 ;  /* 0x0000000e51047210 */ /* 0x000fc80007d9e045 */
[----:B------:R-:W-:Y:S02]  /*37b0*/  F2FP.BF16.F32.PACK_AB R31, RZ, R31 ;  /* 0x0000001fff1f723e */ /* 0x000fe400000010ff */
[----:B------:R-:W-:-:S05]  /*37c0*/  IADD3.X R5, R83, R15, R68, P4, P5 ;  /* 0x0000000f53057210 */ /* 0x000fca00027ea444 */
[----:B------:R0:W-:Y:S01]  /*37d0*/  @P2 STG.E.U16 desc[UR38][R4.64+0x12], R31 ;  /* 0x0000121f04002986 */ /* 0x0001e2000c101526 */
[----:B------:R-:W-:Y:S05]  /*37e0*/  @!P3 BRA `(.L_x_80) ;  /* 0x000000000004b947 */ /* 0x000fea0003800000 */
[----:B------:R0:W5:Y:S02]  /*37f0*/  LDG.E.LTC128B.U16 R80, desc[UR38][R40.64+0x20] ;  /* 0x0000202628507981 */ /* 0x000164000c1e1520 */
.L_x_80:
[----:B------:R-:W-:Y:S05]  /*3800*/  BSYNC B1 ;  /* 0x0000000000017941 */ /* 0x000fea0003800000 */
.L_x_79:
        /* <DEDUP_REMOVED lines=9> */
.L_x_82:
[----:B------:R-:W-:Y:S05]  /*38a0*/  BSYNC B1 ;  /* 0x0000000000017941 */ /* 0x000fea0003800000 */
.L_x_81:
        /* <DEDUP_REMOVED lines=9> */
.L_x_84:
[----:B------:R-:W-:Y:S05]  /*3940*/  BSYNC B1 ;  /* 0x0000000000017941 */ /* 0x000fea0003800000 */
.L_x_83:
        /* <DEDUP_REMOVED lines=9> */
.L_x_86:
[----:B------:R-:W-:Y:S05]  /*39e0*/  BSYNC B1 ;  /* 0x0000000000017941 */ /* 0x000fea0003800000 */
.L_x_85:
        /* <DEDUP_REMOVED lines=9> */
.L_x_88:
[----:B------:R-:W-:Y:S05]  /*3a80*/  BSYNC B1 ;  /* 0x0000000000017941 */ /* 0x000fea0003800000 */
.L_x_87:
        /* <DEDUP_REMOVED lines=9> */
.L_x_90:
[----:B------:R-:W-:Y:S05]  /*3b20*/  BSYNC B1 ;  /* 0x0000000000017941 */ /* 0x000fea0003800000 */
.L_x_89:
        /* <DEDUP_REMOVED lines=9> */
.L_x_92:
[----:B------:R-:W-:Y:S05]  /*3bc0*/  BSYNC B1 ;  /* 0x0000000000017941 */ /* 0x000fea0003800000 */
.L_x_91:
        /* <DEDUP_REMOVED lines=9> */
.L_x_94:
[----:B------:R-:W-:Y:S05]  /*3c60*/  BSYNC B1 ;  /* 0x0000000000017941 */ /* 0x000fea0003800000 */
.L_x_93:
[----:B------:R-:W-:Y:S05]  /*3c70*/  @!P1 BRA `(.L_x_95) ;  /* 0x0000000800a89947 */ /* 0x000fea0003800000 */
[----:B-----5:R-:W-:-:S04]  /*3c80*/  IMAD.U32 R80, R80, 0x10000, RZ ;  /* 0x0001000050507824 */ /* 0x020fc800078e00ff */
[----:B------:R-:W-:-:S04]  /*3c90*/  FMUL R80, R80, R59 ;  /* 0x0000003b50507220 */ /* 0x000fc80000400000 */
[----:B------:R-:W-:-:S05]  /*3ca0*/  FFMA R80, R39, R58, R80 ;  /* 0x0000003a27507223 */ /* 0x000fca0000000050 */
[----:B------:R-:W-:-:S05]  /*3cb0*/  F2FP.BF16.F32.PACK_AB R80, RZ, R80 ;  /* 0x00000050ff50723e */ /* 0x000fca00000010ff */
[----:B------:R0:W-:Y:S01]  /*3cc0*/  STG.E.U16 desc[UR38][R4.64+0x32], R80 ;  /* 0x0000325004007986 */ /* 0x0001e2000c101526 */
[----:B------:R-:W-:Y:S05]  /*3cd0*/  BRA `(.L_x_95) ;  /* 0x0000000800907947 */ /* 0x000fea0003800000 */
.L_x_34:
[----:B------:R-:W-:Y:S01]  /*3ce0*/  ULDC.64 UR4, c[0x0][0x5c0] ;  /* 0x0001700000047ab9 */ /* 0x000fe20000000a00 */
[----:B------:R-:W-:Y:S01]  /*3cf0*/  ISETP.GT.AND P5, PT, R3, 0x1, P3 ;  /* 0x000000010300780c */ /* 0x000fe20001fa4270 */
[-C--:B------:R-:W-:Y:S01]  /*3d00*/  FMUL R40, R40, R58.reuse ;  /* 0x0000003a28287220 */ /* 0x080fe20000400000 */
[----:B------:R-:W-:Y:S01]  /*3d10*/  LEA R4, P1, R80, UR4, 0x1 ;  /* 0x0000000450047c11 */ /* 0x000fe2000f8208ff */
[-C--:B------:R-:W-:Y:S01]  /*3d20*/  FMUL R41, R41, R58.reuse ;  /* 0x0000003a29297220 */ /* 0x080fe20000400000 */
[C---:B------:R-:W-:Y:S01]  /*3d30*/  IMAD.SHL.U32 R21, R63.reuse, 0x2, RZ ;  /* 0x000000023f157824 */ /* 0x040fe200078e00ff */
[----:B------:R-:W-:Y:S01]  /*3d40*/  SHF.L.U64.HI R15, R63, 0x1, R62 ;  /* 0x000000013f0f7819 */ /* 0x000fe2000001023e */
[-C--:B------:R-:W-:Y:S01]  /*3d50*/  FMUL R42, R42, R58.reuse ;  /* 0x0000003a2a2a7220 */ /* 0x080fe20000400000 */
[----:B------:R-:W-:Y:S01]  /*3d60*/  LEA.HI.X R5, R80, UR5, R85, 0x1, P1 ;  /* 0x0000000550057c11 */ /* 0x000fe200088f0c55 */
[-C--:B------:R-:W-:Y:S01]  /*3d70*/  FMUL R43, R43, R58.reuse ;  /* 0x0000003a2b2b7220 */ /* 0x080fe20000400000 */
[----:B------:R-:W-:Y:S01]  /*3d80*/  ISETP.GT.AND P1, PT, R71, 0x8, PT ;  /* 0x000000084700780c */ /* 0x000fe20003f24270 */
[----:B------:R-:W-:Y:S01]  /*3d90*/  FMUL R44, R44, R58 ;  /* 0x0000003a2c2c7220 */ /* 0x000fe20000400000 */
[----:B------:R-:W-:Y:S01]  /*3da0*/  F2FP.BF16.F32.PACK_AB R40, RZ, R40 ;  /* 0x00000028ff28723e */ /* 0x000fe200000010ff */
[-C--:B------:R-:W-:Y:S01]  /*3db0*/  FMUL R45, R45, R58.reuse ;  /* 0x0000003a2d2d7220 */ /* 0x080fe20000400000 */
[----:B------:R-:W-:Y:S01]  /*3dc0*/  F2FP.BF16.F32.PACK_AB R41, RZ, R41 ;  /* 0x00000029ff29723e */ /* 0x000fe200000010ff */
[----:B------:R-:W-:Y:S01]  /*3dd0*/  FMUL R46, R46, R58 ;  /* 0x0000003a2e2e7220 */ /* 0x000fe20000400000 */
[----:B------:R-:W-:Y:S01]  /*3de0*/  IADD3 R6, P4, R21, R4, RZ ;  /* 0x0000000415067210 */ /* 0x000fe20007f9e0ff */
[----:B------:R-:W-:Y:S01]  /*3df0*/  @P0 STG.E.U16 desc[UR38][R4.64], R40 ;  /* 0x0000002804000986 */ /* 0x000fe2000c101526 */
[----:B------:R-:W-:Y:S01]  /*3e00*/  ISETP.GT.AND P2, PT, R3, RZ, P1 ;  /* 0x000000ff0300720c */ /* 0x000fe20000f44270 */
[-C--:B------:R-:W-:Y:S01]  /*3e10*/  FMUL R47, R47, R58.reuse ;  /* 0x0000003a2f2f7220 */ /* 0x080fe20000400000 */
[----:B------:R-:W-:Y:S01]  /*3e20*/  ISETP.GT.AND P0, PT, R3, 0x1, P1 ;  /* 0x000000010300780c */ /* 0x000fe20000f04270 */
[----:B------:R-:W-:Y:S01]  /*3e30*/  @P5 STG.E.U16 desc[UR38][R4.64+0x2], R41 ;  /* 0x0000022904005986 */ /* 0x000fe2000c101526 */
[----:B------:R-:W-:Y:S01]  /*3e40*/  IMAD.X R7, R15, 0x1, R5, P4 ;  /* 0x000000010f077824 */ /* 0x000fe200020e0605 */
[C---:B------:R-:W-:Y:S01]  /*3e50*/  ISETP.GT.AND P4, PT, R3.reuse, 0x8, P3 ;  /* 0x000000080300780c */ /* 0x040fe20001f84270 */
[-C--:B------:R-:W-:Y:S01]  /*3e60*/  FMUL R48, R48, R58.reuse ;  /* 0x0000003a30307220 */ /* 0x080fe20000400000 */
[----:B------:R-:W-:Y:S01]  /*3e70*/  ISETP.GT.AND P5, PT, R3, 0x9, P3 ;  /* 0x000000090300780c */ /* 0x000fe20001fa4270 */
[----:B------:R-:W-:Y:S01]  /*3e80*/  FMUL R49, R49, R58 ;  /* 0x0000003a31317220 */ /* 0x000fe20000400000 */
[----:B------:R-:W-:Y:S01]  /*3e90*/  F2FP.BF16.F32.PACK_AB R42, RZ, R42 ;  /* 0x0000002aff2a723e */ /* 0x000fe200000010ff */
[-C--:B------:R-:W-:Y:S01]  /*3ea0*/  FMUL R50, R50, R58.reuse ;  /* 0x0000003a32327220 */ /* 0x080fe20000400000 */
[----:B------:R-:W-:Y:S01]  /*3eb0*/  F2FP.BF16.F32.PACK_AB R43, RZ, R43 ;  /* 0x0000002bff2b723e */ /* 0x000fe200000010ff */
[----:B------:R-:W-:Y:S01]  /*3ec0*/  FMUL R51, R51, R58 ;  /* 0x0000003a33337220 */ /* 0x000fe20000400000 */
[----:B------:R-:W-:Y:S01]  /*3ed0*/  F2FP.BF16.F32.PACK_AB R44, RZ, R44 ;  /* 0x0000002cff2c723e */ /* 0x000fe200000010ff */
[----:B------:R-:W-:Y:S01]  /*3ee0*/  @P2 STG.E.U16 desc[UR38][R6.64], R42 ;  /* 0x0000002a06002986 */ /* 0x000fe2000c101526 */
[----:B------:R-:W-:Y:S01]  /*3ef0*/  F2FP.BF16.F32.PACK_AB R45, RZ, R45 ;  /* 0x0000002dff2d723e */ /* 0x000fe200000010ff */
[-C--:B------:R-:W-:Y:S01]  /*3f00*/  FMUL R53, R53, R58.reuse ;  /* 0x0000003a35357220 */ /* 0x080fe20000400000 */
[C---:B------:R-:W-:Y:S01]  /*3f10*/  ISETP.GT.AND P2, PT, R3.reuse, 0x8, P1 ;  /* 0x000000080300780c */ /* 0x040fe20000f44270 */
[----:B------:R-:W-:Y:S01]  /*3f20*/  @P0 STG.E.U16 desc[UR38][R6.64+0x2], R43 ;  /* 0x0000022b06000986 */ /* 0x000fe2000c101526 */
[C---:B------:R-:W-:Y:S01]  /*3f30*/  ISETP.GT.AND P0, PT, R3.reuse, 0x9, P1 ;  /* 0x000000090300780c */ /* 0x040fe20000f04270 */
[----:B------:R-:W-:Y:S01]  /*3f40*/  FMUL R52, R52, R58 ;  /* 0x0000003a34347220 */ /* 0x000fe20000400000 */
[----:B------:R-:W-:Y:S01]  /*3f50*/  F2FP.BF16.F32.PACK_AB R46, RZ, R46 ;  /* 0x0000002eff2e723e */ /* 0x000fe200000010ff */
[----:B------:R-:W-:Y:S01]  /*3f60*/  @P4 STG.E.U16 desc[UR38][R4.64+0x10], R44 ;  /* 0x0000102c04004986 */ /* 0x000fe2000c101526 */
[C---:B------:R-:W-:Y:S01]  /*3f70*/  ISETP.GT.AND P4, PT, R3.reuse, 0x10, P3 ;  /* 0x000000100300780c */ /* 0x040fe20001f84270 */
[-C--:B------:R-:W-:Y:S01]  /*3f80*/  FMUL R54, R54, R58.reuse ;  /* 0x0000003a36367220 */ /* 0x080fe20000400000 */
[----:B------:R-:W-:Y:S01]  /*3f90*/  F2FP.BF16.F32.PACK_AB R47, RZ, R47 ;  /* 0x0000002fff2f723e */ /* 0x000fe200000010ff */
[----:B------:R-:W-:Y:S01]  /*3fa0*/  @P5 STG.E.U16 desc[UR38][R4.64+0x12], R45 ;  /* 0x0000122d04005986 */ /* 0x000fe2000c101526 */
[----:B------:R-:W-:Y:S01]  /*3fb0*/  ISETP.GT.AND P5, PT, R3, 0x11, P3 ;  /* 0x000000110300780c */ /* 0x000fe20001fa4270 */
[----:B------:R-:W-:Y:S01]  /*3fc0*/  FMUL R55, R55, R58 ;  /* 0x0000003a37377220 */ /* 0x000fe20000400000 */
[----:B------:R-:W-:Y:S01]  /*3fd0*/  F2FP.BF16.F32.PACK_AB R48, RZ, R48 ;  /* 0x00000030ff30723e */ /* 0x000fe200000010ff */
[----:B------:R-:W-:Y:S01]  /*3fe0*/  @P2 STG.E.U16 desc[UR38][R6.64+0x10], R46 ;  /* 0x0000102e06002986 */ /* 0x000fe2000c101526 */
[----:B------:R-:W-:Y:S01]  /*3ff0*/  F2FP.BF16.F32.PACK_AB R49, RZ, R49 ;  /* 0x00000031ff31723e */ /* 0x000fe200000010ff */
[----:B------:R-:W-:Y:S01]  /*4000*/  FMUL R24, R24, R58 ;  /* 0x0000003a18187220 */ /* 0x000fe20000400000 */
[----:B------:R-:W-:Y:S01]  /*4010*/  ISETP.GT.AND P2, PT, R3, 0x10, P1 ;  /* 0x000000100300780c */ /* 0x000fe20000f44270 */
[----:B------:R-:W-:Y:S01]  /*4020*/  @P0 STG.E.U16 desc[UR38][R6.64+0x12], R47 ;  /* 0x0000122f06000986 */ /* 0x000fe2000c101526 */
[----:B------:R-:W-:Y:S01]  /*4030*/  F2FP.BF16.F32.PACK_AB R50, RZ, R50 ;  /* 0x00000032ff32723e */ /* 0x000fe200000010ff */
[----:B------:R-:W-:Y:S01]  /*4040*/  IMAD R9, R13, 0xf0, RZ ;  /* 0x000000f00d097824 */ /* 0x000fe200078e02ff */
[----:B------:R-:W-:Y:S01]  /*4050*/  F2FP.BF16.F32.PACK_AB R51, RZ, R51 ;  /* 0x00000033ff33723e */ /* 0x000fe200000010ff */
[----:B------:R-:W-:Y:S01]  /*4060*/  @P4 STG.E.U16 desc[UR38][R4.64+0x20], R48 ;  /* 0x0000203004004986 */ /* 0x000fe2000c101526 */
[C---:B------:R-:W-:Y:S01]  /*4070*/  ISETP.GT.AND P4, PT, R3.reuse, 0x11, P1 ;  /* 0x000000110300780c */ /* 0x040fe20000f84270 */
[----:B------:R-:W-:Y:S01]  /*4080*/  IMAD.WIDE.U32 R10, R12, 0xf0, R6 ;  /* 0x000000f00c0a7825 */ /* 0x000fe200078e0006 */
[----:B------:R-:W-:Y:S01]  /*4090*/  F2FP.BF16.F32.PACK_AB R53, RZ, R53 ;  /* 0x00000035ff35723e */ /* 0x000fe200000010ff */
[----:B------:R-:W-:Y:S01]  /*40a0*/  @P5 STG.E.U16 desc[UR38][R4.64+0x22], R49 ;  /* 0x0000223104005986 */ /* 0x000fe2000c101526 */
[----:B------:R-:W-:Y:S01]  /*40b0*/  ISETP.GT.AND P5, PT, R3, 0x18, P3 ;  /* 0x000000180300780c */ /* 0x000fe20001fa4270 */
[-C--:B------:R-:W-:Y:S01]  /*40c0*/  FMUL R25, R25, R58.reuse ;  /* 0x0000003a19197220 */ /* 0x080fe20000400000 */
[----:B------:R-:W-:Y:S01]  /*40d0*/  ISETP.GT.AND P3, PT, R3, 0x19, P3 ;  /* 0x000000190300780c */ /* 0x000fe20001f64270 */
[----:B------:R-:W-:Y:S01]  /*40e0*/  @P2 STG.E.U16 desc[UR38][R6.64+0x20], R50 ;  /* 0x0000203206002986 */ /* 0x000fe2000c101526 */
[----:B------:R-:W-:Y:S01]  /*40f0*/  ISETP.GT.AND P2, PT, R71, 0x80, PT ;  /* 0x000000804700780c */ /* 0x000fe20003f44270 */
[----:B------:R-:W-:Y:S01]  /*4100*/  FMUL R26, R26, R58 ;  /* 0x0000003a1a1a7220 */ /* 0x000fe20000400000 */
[----:B------:R-:W-:Y:S01]  /*4110*/  F2FP.BF16.F32.PACK_AB R52, RZ, R52 ;  /* 0x00000034ff34723e */ /* 0x000fe200000010ff */
[----:B------:R-:W-:Y:S01]  /*4120*/  FMUL R27, R27, R58 ;  /* 0x0000003a1b1b7220 */ /* 0x000fe20000400000 */
[----:B------:R-:W-:Y:S01]  /*4130*/  F2FP.BF16.F32.PACK_AB R54, RZ, R54 ;  /* 0x00000036ff36723e */ /* 0x000fe200000010ff */
[----:B------:R-:W-:Y:S01]  /*4140*/  @P4 STG.E.U16 desc[UR38][R6.64+0x22], R51 ;  /* 0x0000223306004986 */ /* 0x000fe2000c101526 */
[C---:B------:R-:W-:Y:S01]  /*4150*/  ISETP.GT.AND P4, PT, R3.reuse, 0x18, P1 ;  /* 0x000000180300780c */ /* 0x040fe20000f84270 */
[-C--:B------:R-:W-:Y:S01]  /*4160*/  FMUL R28, R28, R58.reuse ;  /* 0x0000003a1c1c7220 */ /* 0x080fe20000400000 */
[C---:B------:R-:W-:Y:S01]  /*4170*/  ISETP.GT.AND P1, PT, R3.reuse, 0x19, P1 ;  /* 0x000000190300780c */ /* 0x040fe20000f24270 */
[----:B------:R-:W-:Y:S01]  /*4180*/  @P5 STG.E.U16 desc[UR38][R4.64+0x30], R52 ;  /* 0x0000303404005986 */ /* 0x000fe2000c101526 */
[----:B------:R-:W-:Y:S01]  /*4190*/  ISETP.GT.AND P5, PT, R3, 0x1, P2 ;  /* 0x000000010300780c */ /* 0x000fe200017a4270 */
[-C--:B------:R-:W-:Y:S01]  /*41a0*/  FMUL R29, R29, R58.reuse ;  /* 0x0000003a1d1d7220 */ /* 0x080fe20000400000 */
[----:B------:R-:W-:Y:S01]  /*41b0*/  F2FP.BF16.F32.PACK_AB R55, RZ, R55 ;  /* 0x00000037ff37723e */ /* 0x000fe200000010ff */
[----:B------:R0:W-:Y:S01]  /*41c0*/  @P3 STG.E.U16 desc[UR38][R4.64+0x32], R53 ;  /* 0x0000323504003986 */ /* 0x0001e2000c101526 */
[----:B------:R-:W-:Y:S01]  /*41d0*/  ISETP.GT.AND P3, PT, R3, RZ, P2 ;  /* 0x000000ff0300720c */ /* 0x000fe20001764270 */
[----:B------:R-:W-:Y:S01]  /*41e0*/  FMUL R30, R30, R58 ;  /* 0x0000003a1e1e7220 */ /* 0x000fe20000400000 */
[----:B------:R-:W-:Y:S01]  /*41f0*/  F2FP.BF16.F32.PACK_AB R24, RZ, R24 ;  /* 0x00000018ff18723e */ /* 0x000fe200000010ff */
[-C--:B------:R-:W-:Y:S01]  /*4200*/  FMUL R31, R31, R58.reuse ;  /* 0x0000003a1f1f7220 */ /* 0x080fe20000400000 */
[----:B------:R-:W-:Y:S01]  /*4210*/  ISETP.GT.AND P0, PT, R71, 0x88, PT ;  /* 0x000000884700780c */ /* 0x000fe20003f04270 */
[----:B------:R-:W-:Y:S01]  /*4220*/  @P4 STG.E.U16 desc[UR38][R6.64+0x30], R54 ;  /* 0x0000303606004986 */ /* 0x000fe2000c101526 */
[----:B------:R-:W-:Y:S01]  /*4230*/  F2FP.BF16.F32.PACK_AB R25, RZ, R25 ;  /* 0x00000019ff19723e */ /* 0x000fe200000010ff */
[----:B------:R-:W-:Y:S01]  /*4240*/  FMUL R32, R32, R58 ;  /* 0x0000003a20207220 */ /* 0x000fe20000400000 */
[C---:B------:R-:W-:Y:S01]  /*4250*/  ISETP.GT.AND P4, PT, R3.reuse, 0x8, P2 ;  /* 0x000000080300780c */ /* 0x040fe20001784270 */
[----:B------:R1:W-:Y:S01]  /*4260*/  @P1 STG.E.U16 desc[UR38][R6.64+0x32], R55 ;  /* 0x0000323706001986 */ /* 0x0003e2000c101526 */
[----:B------:R-:W-:Y:S01]  /*4270*/  ISETP.GT.AND P1, PT, R3, RZ, P0 ;  /* 0x000000ff0300720c */ /* 0x000fe20000724270 */
[----:B0-----:R-:W-:Y:S01]  /*4280*/  IMAD.IADD R5, R11, 0x1, R9 ;  /* 0x000000010b057824 */ /* 0x001fe200078e0209 */
[----:B------:R-:W-:Y:S01]  /*4290*/  F2FP.BF16.F32.PACK_AB R26, RZ, R26 ;  /* 0x0000001aff1a723e */ /* 0x000fe200000010ff */
[--C-:B------:R-:W-:Y:S01]  /*42a0*/  @P3 IMAD.MOV.U32 R4, RZ, RZ, R10.reuse ;  /* 0x000000ffff043224 */ /* 0x100fe200078e000a */
[----:B------:R-:W-:Y:S01]  /*42b0*/  F2FP.BF16.F32.PACK_AB R27, RZ, R27 ;  /* 0x0000001bff1b723e */ /* 0x000fe200000010ff */
[----:B------:R-:W-:Y:S01]  /*42c0*/  FMUL R33, R33, R58 ;  /* 0x0000003a21217220 */ /* 0x000fe20000400000 */
[----:B------:R-:W-:Y:S01]  /*42d0*/  F2FP.BF16.F32.PACK_AB R28, RZ, R28 ;  /* 0x0000001cff1c723e */ /* 0x000fe200000010ff */
[-C--:B------:R-:W-:Y:S01]  /*42e0*/  FMUL R34, R34, R58.reuse ;  /* 0x0000003a22227220 */ /* 0x080fe20000400000 */
[----:B------:R0:W-:Y:S01]  /*42f0*/  @P3 STG.E.U16 desc[UR38][R4.64], R24 ;  /* 0x0000001804003986 */ /* 0x0001e2000c101526 */
[----:B------:R-:W-:Y:S01]  /*4300*/  ISETP.GT.AND P3, PT, R3, 0x1, P0 ;  /* 0x000000010300780c */ /* 0x000fe20000764270 */
[----:B------:R-:W-:Y:S01]  /*4310*/  FMUL R35, R35, R58 ;  /* 0x0000003a23237220 */ /* 0x000fe20000400000 */
[----:B-1----:R-:W-:Y:S01]  /*4320*/  IMAD.IADD R7, R9, 0x1, R11 ;  /* 0x0000000109077824 */ /* 0x002fe200078e020b */
[----:B------:R-:W-:Y:S01]  /*4330*/  F2FP.BF16.F32.PACK_AB R29, RZ, R29 ;  /* 0x0000001dff1d723e */ /* 0x000fe200000010ff */
[--C-:B------:R-:W-:Y:S01]  /*4340*/  @P4 IMAD.MOV.U32 R6, RZ, RZ, R10.reuse ;  /* 0x000000ffff064224 */ /* 0x100fe200078e000a */
[----:B------:R-:W-:Y:S01]  /*4350*/  F2FP.BF16.F32.PACK_AB R30, RZ, R30 ;  /* 0x0000001eff1e723e */ /* 0x000fe200000010ff */
[-C--:B------:R-:W-:Y:S01]  /*4360*/  FMUL R36, R36, R58.reuse ;  /* 0x0000003a24247220 */ /* 0x080fe20000400000 */
[----:B------:R-:W-:Y:S01]  /*4370*/  F2FP.BF16.F32.PACK_AB R31, RZ, R31 ;  /* 0x0000001fff1f723e */ /* 0x000fe200000010ff */
[----:B------:R-:W-:Y:S01]  /*4380*/  FMUL R37, R37, R58 ;  /* 0x0000003a25257220 */ /* 0x000fe20000400000 */
[----:B------:R-:W-:Y:S01]  /*4390*/  F2FP.BF16.F32.PACK_AB R32, RZ, R32 ;  /* 0x00000020ff20723e */ /* 0x000fe200000010ff */
[-C--:B------:R-:W-:Y:S01]  /*43a0*/  FMUL R38, R38, R58.reuse ;  /* 0x0000003a26267220 */ /* 0x080fe20000400000 */
[----:B0-----:R-:W-:Y:S01]  /*43b0*/  @P5 IMAD.MOV.U32 R4, RZ, RZ, R10 ;  /* 0x000000ffff045224 */ /* 0x001fe200078e000a */
[----:B------:R-:W-:Y:S01]  /*43c0*/  F2FP.BF16.F32.PACK_AB R33, RZ, R33 ;  /* 0x00000021ff21723e */ /* 0x000fe200000010ff */
[----:B------:R-:W-:Y:S01]  /*43d0*/  FMUL R39, R39, R58 ;  /* 0x0000003a27277220 */ /* 0x000fe20000400000 */
[----:B------:R-:W-:-:S02]  /*43e0*/  F2FP.BF16.F32.PACK_AB R34, RZ, R34 ;  /* 0x00000022ff22723e */ /* 0x000fc400000010ff */
[----:B------:R0:W-:Y:S01]  /*43f0*/  @P5 STG.E.U16 desc[UR38][R4.64+0x2], R25 ;  /* 0x0000021904005986 */ /* 0x0001e2000c101526 */
[----:B------:R-:W-:Y:S02]  /*4400*/  F2FP.BF16.F32.PACK_AB R35, RZ, R35 ;  /* 0x00000023ff23723e */ /* 0x000fe400000010ff */
[----:B------:R-:W-:Y:S02]  /*4410*/  F2FP.BF16.F32.PACK_AB R36, RZ, R36 ;  /* 0x00000024ff24723e */ /* 0x000fe400000010ff */
[----:B------:R-:W-:Y:S02]  /*4420*/  F2FP.BF16.F32.PACK_AB R37, RZ, R37 ;  /* 0x00000025ff25723e */ /* 0x000fe400000010ff */
[----:B------:R-:W-:Y:S02]  /*4430*/  F2FP.BF16.F32.PACK_AB R38, RZ, R38 ;  /* 0x00000026ff26723e */ /* 0x000fe400000010ff */
[----:B------:R-:W-:Y:S02]  /*4440*/  F2FP.BF16.F32.PACK_AB R39, RZ, R39 ;  /* 0x00000027ff27723e */ /* 0x000fe400000010ff */
[----:B0-----:R-:W-:-:S05]  /*4450*/  IADD3 R4, P5, R21, R10, RZ ;  /* 0x0000000a15047210 */ /* 0x001fca0007fbe0ff */
[----:B------:R-:W-:Y:S01]  /*4460*/  IMAD.X R5, R15, 0x1, R5, P5 ;  /* 0x000000010f057824 */ /* 0x000fe200028e0605 */
[----:B------:R-:W-:-:S04]  /*4470*/  ISETP.GT.AND P5, PT, R3, 0x9, P0 ;  /* 0x000000090300780c */ /* 0x000fc800007a4270 */
[----:B------:R-:W-:Y:S01]  /*4480*/  @P1 STG.E.U16 desc[UR38][R4.64], R26 ;  /* 0x0000001a04001986 */ /* 0x000fe2000c101526 */
[----:B------:R-:W-:-:S03]  /*4490*/  ISETP.GT.AND P1, PT, R3, 0x9, P2 ;  /* 0x000000090300780c */ /* 0x000fc60001724270 */
[----:B------:R0:W-:Y:S01]  /*44a0*/  @P3 STG.E.U16 desc[UR38][R4.64+0x2], R27 ;  /* 0x0000021b04003986 */ /* 0x0001e2000c101526 */
[----:B------:R-:W-:-:S03]  /*44b0*/  ISETP.GT.AND P3, PT, R3, 0x8, P0 ;  /* 0x000000080300780c */ /* 0x000fc60000764270 */
[----:B------:R-:W-:Y:S01]  /*44c0*/  @P4 STG.E.U16 desc[UR38][R6.64+0x10], R28 ;  /* 0x0000101c06004986 */ /* 0x000fe2000c101526 */
[----:B------:R-:W-:-:S05]  /*44d0*/  IADD3 R8, P4, R21, R10, RZ ;  /* 0x0000000a15087210 */ /* 0x000fca0007f9e0ff */
[----:B------:R-:W-:Y:S01]  /*44e0*/  IMAD.X R9, R7, 0x1, R15, P4 ;  /* 0x0000000107097824 */ /* 0x000fe200020e060f */
[----:B------:R-:W-:Y:S01]  /*44f0*/  ISETP.GT.AND P4, PT, R3, 0x10, P2 ;  /* 0x000000100300780c */ /* 0x000fe20001784270 */
[----:B0-----:R-:W-:Y:S02]  /*4500*/  @P1 IMAD.MOV.U32 R4, RZ, RZ, R10 ;  /* 0x000000ffff041224 */ /* 0x001fe400078e000a */
[----:B------:R-:W-:-:S05]  /*4510*/  @P1 IMAD.MOV.U32 R5, RZ, RZ, R7 ;  /* 0x000000ffff051224 */ /* 0x000fca00078e0007 */
[----:B------:R0:W-:Y:S01]  /*4520*/  @P1 STG.E.U16 desc[UR38][R4.64+0x12], R29 ;  /* 0x0000121d04001986 */ /* 0x0001e2000c101526 */
[----:B------:R-:W-:-:S03]  /*4530*/  ISETP.GT.AND P1, PT, R3, 0x18, P2 ;  /* 0x000000180300780c */ /* 0x000fc60001724270 */
[----:B------:R-:W-:Y:S01]  /*4540*/  @P3 STG.E.U16 desc[UR38][R8.64+0x10], R30 ;  /* 0x0000101e08003986 */ /* 0x000fe2000c101526 */
[C---:B------:R-:W-:Y:S02]  /*4550*/  ISETP.GT.AND P3, PT, R3.reuse, 0x11, P2 ;  /* 0x000000110300780c */ /* 0x040fe40001764270 */
[----:B------:R-:W-:Y:S01]  /*4560*/  ISETP.GT.AND P2, PT, R3, 0x19, P2 ;  /* 0x000000190300780c */ /* 0x000fe20001744270 */
[----:B0-----:R-:W-:Y:S02]  /*4570*/  @P5 IMAD.MOV.U32 R4, RZ, RZ, R8 ;  /* 0x000000ffff045224 */ /* 0x001fe400078e0008 */
[----:B------:R-:W-:-:S04]  /*4580*/  @P5 IMAD.MOV.U32 R5, RZ, RZ, R9 ;  /* 0x000000ffff055224 */ /* 0x000fc800078e0009 */
[----:B------:R-:W-:Y:S01]  /*4590*/  @P1 IMAD.MOV.U32 R6, RZ, RZ, R10 ;  /* 0x000000ffff061224 */ /* 0x000fe200078e000a */
[----:B------:R0:W-:Y:S01]  /*45a0*/  @P5 STG.E.U16 desc[UR38][R4.64+0x12], R31 ;  /* 0x0000121f04005986 */ /* 0x0001e2000c101526 */
[----:B------:R-:W-:-:S04]  /*45b0*/  ISETP.GT.AND P5, PT, R3, 0x10, P0 ;  /* 0x000000100300780c */ /* 0x000fc800007a4270 */
[--C-:B------:R-:W-:Y:S02]  /*45c0*/  @P2 IMAD.MOV.U32 R11, RZ, RZ, R7.reuse ;  /* 0x000000ffff0b2224 */ /* 0x100fe400078e0007 */
[----:B0-----:R-:W-:Y:S02]  /*45d0*/  @P4 IMAD.MOV.U32 R4, RZ, RZ, R10 ;  /* 0x000000ffff044224 */ /* 0x001fe400078e000a */
[----:B------:R-:W-:-:S05]  /*45e0*/  @P4 IMAD.MOV.U32 R5, RZ, RZ, R7 ;  /* 0x000000ffff054224 */ /* 0x000fca00078e0007 */
[----:B------:R0:W-:Y:S01]  /*45f0*/  @P4 STG.E.U16 desc[UR38][R4.64+0x20], R32 ;  /* 0x0000202004004986 */ /* 0x0001e2000c101526 */
[----:B------:R-:W-:Y:S01]  /*4600*/  ISETP.GT.AND P4, PT, R3, 0x11, P0 ;  /* 0x000000110300780c */ /* 0x000fe20000784270 */
[----:B0-----:R-:W-:Y:S02]  /*4610*/  @P3 IMAD.MOV.U32 R4, RZ, RZ, R10 ;  /* 0x000000ffff043224 */ /* 0x001fe400078e000a */
[----:B------:R-:W-:-:S05]  /*4620*/  @P3 IMAD.MOV.U32 R5, RZ, RZ, R7 ;  /* 0x000000ffff053224 */ /* 0x000fca00078e0007 */
[----:B------:R0:W-:Y:S01]  /*4630*/  @P3 STG.E.U16 desc[UR38][R4.64+0x22], R33 ;  /* 0x0000222104003986 */ /* 0x0001e2000c101526 */
[C---:B------:R-:W-:Y:S02]  /*4640*/  ISETP.GT.AND P3, PT, R3.reuse, 0x18, P0 ;  /* 0x000000180300780c */ /* 0x040fe40000764270 */
[----:B------:R-:W-:Y:S01]  /*4650*/  ISETP.GT.AND P0, PT, R3, 0x19, P0 ;  /* 0x000000190300780c */ /* 0x000fe20000704270 */
[----:B0-----:R-:W-:Y:S02]  /*4660*/  @P5 IMAD.MOV.U32 R4, RZ, RZ, R8 ;  /* 0x000000ffff045224 */ /* 0x001fe400078e0008 */
[----:B------:R-:W-:-:S05]  /*4670*/  @P5 IMAD.MOV.U32 R5, RZ, RZ, R9 ;  /* 0x000000ffff055224 */ /* 0x000fca00078e0009 */
[----:B------:R0:W-:Y:S02]  /*4680*/  @P5 STG.E.U16 desc[UR38][R4.64+0x20], R34 ;  /* 0x0000202204005986 */ /* 0x0001e4000c101526 */
[----:B0-----:R-:W-:Y:S02]  /*4690*/  @P4 IMAD.MOV.U32 R4, RZ, RZ, R8 ;  /* 0x000000ffff044224 */ /* 0x001fe400078e0008 */
[----:B------:R-:W-:-:S05]  /*46a0*/  @P4 IMAD.MOV.U32 R5, RZ, RZ, R9 ;  /* 0x000000ffff054224 */ /* 0x000fca00078e0009 */
[----:B------:R0:W-:Y:S04]  /*46b0*/  @P4 STG.E.U16 desc[UR38][R4.64+0x22], R35 ;  /* 0x0000222304004986 */ /* 0x0001e8000c101526 */
[----:B------:R1:W-:Y:S04]  /*46c0*/  @P1 STG.E.U16 desc[UR38][R6.64+0x30], R36 ;  /* 0x0000302406001986 */ /* 0x0003e8000c101526 */
[----:B------:R1:W-:Y:S01]  /*46d0*/  @P2 STG.E.U16 desc[UR38][R10.64+0x32], R37 ;  /* 0x000032250a002986 */ /* 0x0003e2000c101526 */
[----:B0-----:R-:W-:Y:S02]  /*46e0*/  @P3 IMAD.MOV.U32 R4, RZ, RZ, R8 ;  /* 0x000000ffff043224 */ /* 0x001fe400078e0008 */
[----:B------:R-:W-:-:S05]  /*46f0*/  @P3 IMAD.MOV.U32 R5, RZ, RZ, R9 ;  /* 0x000000ffff053224 */ /* 0x000fca00078e0009 */
[----:B------:R1:W-:Y:S04]  /*4700*/  @P3 STG.E.U16 desc[UR38][R4.64+0x30], R38 ;  /* 0x0000302604003986 */ /* 0x0003e8000c101526 */
[----:B------:R1:W-:Y:S02]  /*4710*/  @P0 STG.E.U16 desc[UR38][R8.64+0x32], R39 ;  /* 0x0000322708000986 */ /* 0x0003e4000c101526 */
.L_x_95:
[----:B------:R-:W-:Y:S05]  /*4720*/  BSYNC B0 ;  /* 0x0000000000007941 */ /* 0x000fea0003800000 */
.L_x_33:
[----:B------:R-:W-:Y:S01]  /*4730*/  IADD3 R16, P0, R16, UR36, RZ ;  /* 0x0000002410107c10 */ /* 0x000fe2000ff1e0ff */
[----:B------:R-:W-:Y:S01]  /*4740*/  ULDC.64 UR4, c[0x0][0x650] ;  /* 0x0001940000047ab9 */ /* 0x000fe20000000a00 */
[----:B------:R-:W-:Y:S01]  /*4750*/  PRMT R3, RZ, 0x7610, R3 ;  /* 0x00007610ff037816 */ /* 0x000fe20000000003 */
[----:B------:R-:W-:Y:S01]  /*4760*/  IMAD.MOV.U32 R71, RZ, RZ, -0x1 ;  /* 0xffffffffff477424 */ /* 0x000fe200078e00ff */
[----:B------:R-:W-:Y:S01]  /*4770*/  IADD3.X R17, R17, UR42, RZ, P0, !PT ;  /* 0x0000002a11117c10 */ /* 0x000fe200087fe4ff */
[----:B------:R-:W-:Y:S01]  /*4780*/  IMAD.MOV.U32 R23, RZ, RZ, -0x1 ;  /* 0xffffffffff177424 */ /* 0x000fe200078e00ff */
[----:B------:R-:W-:-:S04]  /*4790*/  ISETP.GE.U32.AND P0, PT, R16, UR4, PT ;  /* 0x0000000410007c0c */ /* 0x000fc8000bf06070 */
[----:B------:R-:W-:-:S13]  /*47a0*/  ISETP.GE.U32.AND.EX P0, PT, R17, UR5, PT, P0 ;  /* 0x0000000511007c0c */ /* 0x000fda000bf06100 */
[----:B------:R-:W-:Y:S05]  /*47b0*/  @P0 BRA `(.L_x_96) ;  /* 0x00000004004c0947 */ /* 0x000fea0003800000 */
[----:B-1----:R-:W1:Y:S01]  /*47c0*/  LDC.64 R10, c[0x0][0x628] ;  /* 0x00018a00ff0a7b82 */ /* 0x002e620000000a00 */
[----:B------:R-:W1:Y:S01]  /*47d0*/  S2R R12, SR_CTAID.X ;  /* 0x00000000000c7919 */ /* 0x000e620000002500 */
[----:B------:R-:W-:Y:S02]  /*47e0*/  IMAD.MOV.U32 R8, RZ, RZ, R16 ;  /* 0x000000ffff087224 */ /* 0x000fe400078e0010 */
[----:B0-----:R-:W-:Y:S01]  /*47f0*/  IMAD.MOV.U32 R9, RZ, RZ, R17 ;  /* 0x000000ffff097224 */ /* 0x001fe200078e0011 */
[----:B--2---:R-:W0:Y:S03]  /*4800*/  S2R R20, SR_CTAID.Y ;  /* 0x0000000000147919 */ /* 0x004e260000002600 */
[----:B------:R-:W2:Y:S08]  /*4810*/  LDC R0, c[0x0][0x630] ;  /* 0x00018c00ff007b82 */ /* 0x000eb00000000800 */
[----:B------:R-:W0:Y:S01]  /*4820*/  LDC.64 R14, c[0x0][0x620] ;  /* 0x00018800ff0e7b82 */ /* 0x000e220000000a00 */
[----:B-1----:R-:W-:-:S04]  /*4830*/  ISETP.NE.U32.AND P0, PT, R10, RZ, PT ;  /* 0x000000ff0a00720c */ /* 0x002fc80003f05070 */
[----:B------:R-:W-:-:S13]  /*4840*/  ISETP.NE.AND.EX P0, PT, R11, RZ, PT, P0 ;  /* 0x000000ff0b00720c */ /* 0x000fda0003f05300 */
[----:B0-2---:R-:W-:Y:S05]  /*4850*/  @!P0 BRA `(.L_x_97) ;  /* 0x0000000000288947 */ /* 0x005fea0003800000 */
        /* <DEDUP_REMOVED lines=10> */
.L_x_97:
[-CC-:B------:R-:W-:Y:S01]  /*4900*/  SHF.R.U64 R23, R8, R0.reuse, R9.reuse ;  /* 0x0000000008177219 */ /* 0x180fe20000001209 */
[----:B------:R-:W0:Y:S01]  /*4910*/  LDC.64 R26, c[0x0][0x640] ;  /* 0x00019000ff1a7b82 */ /* 0x000e220000000a00 */
[----:B------:R-:W-:Y:S01]  /*4920*/  SHF.R.U32.HI R0, RZ, R0, R9 ;  /* 0x00000000ff007219 */ /* 0x000fe20000011609 */
[----:B------:R-:W-:Y:S01]  /*4930*/  ULDC UR4, c[0x0][0x150] ;  /* 0x0000540000047ab9 */ /* 0x000fe20000000800 */
[----:B------:R-:W-:Y:S02]  /*4940*/  IADD3 R3, P0, RZ, -R23, RZ ;  /* 0x80000017ff037210 */ /* 0x000fe40007f1e0ff */
[----:B------:R-:W-:-:S03]  /*4950*/  I2FP.F32.U32 R7, R12 ;  /* 0x0000000c00077245 */ /* 0x000fc60000201000 */
[----:B------:R-:W1:Y:S01]  /*4960*/  LDC R6, c[0x0][0x618] ;  /* 0x00018600ff067b82 */ /* 0x000e620000000800 */
[----:B------:R-:W-:Y:S02]  /*4970*/  IMAD.X R5, RZ, RZ, ~R0, P0 ;  /* 0x000000ffff057224 */ /* 0x000fe400000e0e00 */
[----:B------:R-:W-:Y:S01]  /*4980*/  FMUL R7, R7, UR4 ;  /* 0x0000000407077c20 */ /* 0x000fe20008400000 */
[----:B------:R-:W-:Y:S01]  /*4990*/  ULDC UR4, c[0x0][0x154] ;  /* 0x0000550000047ab9 */ /* 0x000fe20000000800 */
[-C--:B------:R-:W-:Y:S02]  /*49a0*/  IMAD R0, R5, R14.reuse, RZ ;  /* 0x0000000e05007224 */ /* 0x080fe400078e02ff */
[C---:B------:R-:W-:Y:S01]  /*49b0*/  IMAD.WIDE.U32 R4, R3.reuse, R14, R16 ;  /* 0x0000000e03047225 */ /* 0x040fe200078e0010 */
[----:B------:R-:W2:Y:S01]  /*49c0*/  LDC R11, c[0x0][0x608] ;  /* 0x00018200ff0b7b82 */ /* 0x000ea20000000800 */
[----:B------:R-:W3:Y:S02]  /*49d0*/  F2I.U32.TRUNC.NTZ R7, R7 ;  /* 0x0000000700077305 */ /* 0x000ee4000020f000 */
[----:B------:R-:W-:-:S04]  /*49e0*/  IMAD R3, R3, R15, R0 ;  /* 0x0000000f03037224 */ /* 0x000fc800078e0200 */
[----:B------:R-:W-:Y:S01]  /*49f0*/  IMAD.IADD R3, R5, 0x1, R3 ;  /* 0x0000000105037824 */ /* 0x000fe200078e0203 */
[----:B------:R-:W4:Y:S01]  /*4a00*/  LDC R8, c[0x0][0x658] ;  /* 0x00019600ff087b82 */ /* 0x000f220000000800 */
[----:B------:R-:W-:Y:S02]  /*4a10*/  I2FP.F32.U32 R5, R20 ;  /* 0x0000001400057245 */ /* 0x000fe40000201000 */
[----:B0-----:R-:W-:-:S04]  /*4a20*/  ISETP.NE.U32.AND P0, PT, R26, RZ, PT ;  /* 0x000000ff1a00720c */ /* 0x001fc80003f05070 */
[----:B------:R-:W-:Y:S01]  /*4a30*/  ISETP.NE.AND.EX P0, PT, R27, RZ, PT, P0 ;  /* 0x000000ff1b00720c */ /* 0x000fe20003f05300 */
[----:B------:R-:W0:Y:S01]  /*4a40*/  LDC R9, c[0x0][0x144] ;  /* 0x00005100ff097b82 */ /* 0x000e220000000800 */
[-C--:B-1----:R-:W-:Y:S01]  /*4a50*/  SHF.R.U32.HI R0, RZ, R6.reuse, R3 ;  /* 0x00000006ff007219 */ /* 0x082fe20000011603 */
[----:B---3--:R-:W-:Y:S01]  /*4a60*/  IMAD.MOV R7, RZ, RZ, -R7 ;  /* 0x000000ffff077224 */ /* 0x008fe200078e0a07 */
[----:B------:R-:W-:Y:S01]  /*4a70*/  SHF.R.U64 R13, R4, R6, R3 ;  /* 0x00000006040d7219 */ /* 0x000fe20000001203 */
[----:B------:R-:W-:-:S04]  /*4a80*/  FMUL R6, R5, UR4 ;  /* 0x0000000405067c20 */ /* 0x000fc80008400000 */
[----:B------:R-:W1:Y:S01]  /*4a90*/  LDC R21, c[0x0][0x148] ;  /* 0x00005200ff157b82 */ /* 0x000e620000000800 */
[-CC-:B--2---:R-:W-:Y:S02]  /*4aa0*/  SHF.R.U64 R10, R13, R11.reuse, R0.reuse ;  /* 0x0000000b0d0a7219 */ /* 0x184fe40000001200 */
[----:B------:R-:W-:Y:S02]  /*4ab0*/  SHF.R.U32.HI R3, RZ, R11, R0 ;  /* 0x0000000bff037219 */ /* 0x000fe40000011600 */
[----:B------:R2:W3:Y:S03]  /*4ac0*/  F2I.U32.TRUNC.NTZ R0, R6 ;  /* 0x0000000600007305 */ /* 0x0004e6000020f000 */
[----:B------:R-:W1:Y:S01]  /*4ad0*/  LDC R14, c[0x0][0x648] ;  /* 0x00019200ff0e7b82 */ /* 0x000e620000000800 */
[-CC-:B----4-:R-:W-:Y:S02]  /*4ae0*/  SHF.R.U64 R15, R10, R8.reuse, R3.reuse ;  /* 0x000000080a0f7219 */ /* 0x190fe40000001203 */
[----:B------:R-:W-:-:S03]  /*4af0*/  SHF.R.U32.HI R5, RZ, R8, R3 ;  /* 0x00000008ff057219 */ /* 0x000fc60000011603 */
[----:B------:R-:W-:Y:S02]  /*4b00*/  IMAD.MOV.U32 R4, RZ, RZ, R15 ;  /* 0x000000ffff047224 */ /* 0x000fe400078e000f */
[----:B------:R-:W4:Y:S01]  /*4b10*/  LDC R24, c[0x0][0x638] ;  /* 0x00018e00ff187b82 */ /* 0x000f220000000800 */
[----:B0-----:R-:W-:-:S07]  /*4b20*/  IMAD R25, R9, R7, R12 ;  /* 0x0000000709197224 */ /* 0x001fce00078e020c */
[----:B------:R-:W0:Y:S08]  /*4b30*/  LDC R28, c[0x0][0x610] ;  /* 0x00018400ff1c7b82 */ /* 0x000e300000000800 */
[----:B------:R-:W0:Y:S01]  /*4b40*/  LDC R29, c[0x0][0x600] ;  /* 0x00018000ff1d7b82 */ /* 0x000e220000000800 */
[----:B--23--:R-:W-:Y:S05]  /*4b50*/  @!P0 BRA `(.L_x_98) ;  /* 0x0000000000288947 */ /* 0x00cfea0003800000 */
[----:B------:R-:W2:Y:S02]  /*4b60*/  LDC R4, c[0x0][0x64c] ;  /* 0x00019300ff047b82 */ /* 0x000ea40000000800 */
[----:B--2---:R-:W-:-:S05]  /*4b70*/  IADD3 R3, P0, R15, R4, RZ ;  /* 0x000000040f037210 */ /* 0x004fca0007f1e0ff */
        /* <DEDUP_REMOVED lines=8> */
.L_x_98:
[----:B------:R-:W-:Y:S02]  /*4c00*/  ISETP.NE.AND P0, PT, R2, 0x1, PT ;  /* 0x000000010200780c */ /* 0x000fe40003f05270 */
[----:B-1----:R-:W-:Y:S01]  /*4c10*/  SHF.R.U64 R3, R4, R14, R5 ;  /* 0x0000000e04037219 */ /* 0x002fe20000001205 */
[----:B------:R-:W-:Y:S01]  /*4c20*/  IMAD.MOV R5, RZ, RZ, -R0 ;  /* 0x000000ffff057224 */ /* 0x000fe200078e0a00 */
[----:B------:R-:W-:Y:S02]  /*4c30*/  LOP3.LUT R0, R10, R67, RZ, 0xc0, !PT ;  /* 0x000000430a007212 */ /* 0x000fe400078ec0ff */
[----:B------:R-:W-:Y:S01]  /*4c40*/  LOP3.LUT R6, R13, R66, RZ, 0xc0, !PT ;  /* 0x000000420d067212 */ /* 0x000fe200078ec0ff */
[----:B------:R-:W-:Y:S02]  /*4c50*/  IMAD.MOV R4, RZ, RZ, -R3 ;  /* 0x000000ffff047224 */ /* 0x000fe400078e0a03 */
[----:B------:R-:W-:Y:S02]  /*4c60*/  IMAD R0, R61, R3, R0 ;  /* 0x000000033d007224 */ /* 0x000fe400078e0200 */
[----:B----4-:R-:W-:-:S02]  /*4c70*/  IMAD R3, R4, R24, R15 ;  /* 0x0000001804037224 */ /* 0x010fc400078e020f */
[----:B------:R-:W-:Y:S02]  /*4c80*/  @P0 IMAD R25, R21, R5, R20 ;  /* 0x0000000515190224 */ /* 0x000fe400078e0214 */
[----:B0-----:R-:W-:Y:S02]  /*4c90*/  IMAD R5, R3, R29, R6 ;  /* 0x0000001d03057224 */ /* 0x001fe400078e0206 */
[----:B------:R-:W-:Y:S02]  /*4ca0*/  IMAD R0, R0, R28, R25 ;  /* 0x0000001c00007224 */ /* 0x000fe400078e0219 */
[----:B------:R-:W-:-:S03]  /*4cb0*/  IMAD.MOV.U32 R4, RZ, RZ, 0x1 ;  /* 0x00000001ff047424 */ /* 0x000fc600078e00ff */
[----:B------:R-:W-:Y:S02]  /*4cc0*/  SEL R71, R5, R0, !P0 ;  /* 0x0000000005477207 */ /* 0x000fe40004000000 */
[----:B------:R-:W-:Y:S02]  /*4cd0*/  PRMT R3, R4, 0x7610, R3 ;  /* 0x0000761004037816 */ /* 0x000fe40000000003 */
[----:B------:R-:W-:-:S07]  /*4ce0*/  SEL R0, R0, R5, !P0 ;  /* 0x0000000500007207 */ /* 0x000fce0004000000 */
.L_x_96:
[----:B------:R-:W-:Y:S01]  /*4cf0*/  UIADD3 UR41, UR43, UR41, URZ ;  /* 0x000000292b297290 */ /* 0x000fe2000fffe03f */
[----:B------:R-:W-:Y:S01]  /*4d00*/  LOP3.LUT P0, RZ, R3, 0xff, RZ, 0xc0, !PT ;  /* 0x000000ff03ff7812 */ /* 0x000fe2000780c0ff */
[----:B------:R-:W-:Y:S02]  /*4d10*/  IMAD.MOV.U32 R73, RZ, RZ, R0 ;  /* 0x000000ffff497224 */ /* 0x000fe400078e0000 */
[----:B------:R-:W-:Y:S02]  /*4d20*/  USHF.R.U32.HI UR4, URZ, 0x5, UR41 ;  /* 0x000000053f047899 */ /* 0x000fe40008011629 */
[----:B------:R-:W-:Y:S02]  /*4d30*/  UISETP.GT.U32.AND UP1, UPT, UR41, 0x1f, UPT ;  /* 0x0000001f2900788c */ /* 0x000fe4000bf24070 */
[----:B------:R-:W-:Y:S02]  /*4d40*/  ULOP3.LUT UR4, UR4, 0x1, URZ, 0xc0, !UPT ;  /* 0x0000000104047892 */ /* 0x000fe4000f8ec03f */
[----:B------:R-:W-:-:S02]  /*4d50*/  UISETP.LT.U32.AND UP1, UPT, UR43, 0x20, UP1 ;  /* 0x000000202b00788c */ /* 0x000fc40008f21070 */
[----:B------:R-:W-:Y:S02]  /*4d60*/  UISETP.NE.U32.AND UP0, UPT, UR4, 0x1, UPT ;  /* 0x000000010400788c */ /* 0x000fe4000bf05070 */
[----:B------:R-:W-:Y:S02]  /*4d70*/  USEL UR5, URZ, 0x1, !UP1 ;  /* 0x000000013f057887 */ /* 0x000fe4000c800000 */
[----:B------:R-:W-:Y:S02]  /*4d80*/  UISETP.GT.U32.AND UP0, UPT, UR43, 0x1f, !UP0 ;  /* 0x0000001f2b00788c */ /* 0x000fe4000c704070 */
[----:B------:R-:W-:Y:S02]  /*4d90*/  ULOP3.LUT UR41, UR41, 0x1f, URZ, 0xc0, !UPT ;  /* 0x0000001f29297892 */ /* 0x000fe4000f8ec03f */
[----:B------:R-:W-:-:S04]  /*4da0*/  USEL UR4, URZ, 0x1, !UP0 ;  /* 0x000000013f047887 */ /* 0x000fc8000c000000 */
[----:B------:R-:W-:Y:S01]  /*4db0*/  ULOP3.LUT UR40, UR4, UR40, UR5, 0x96, !UPT ;  /* 0x0000002804287292 */ /* 0x000fe2000f8e9605 */
[----:B------:R-:W-:Y:S11]  /*4dc0*/  @P0 BRA `(.L_x_99) ;  /* 0xffffffc800ac0947 */ /* 0x000ff6000383ffff */
[----:B------:R-:W-:Y:S05]  /*4dd0*/  EXIT ;  /* 0x000000000000794d */ /* 0x000fea0003800000 */
.L_x_8:
        /* <DEDUP_REMOVED lines=26> */
.L_x_101:
[----:B------:R-:W0:Y:S01]  /*4f80*/  LDC.64 R28, c[0x0][0x640] ;  /* 0x00019000ff1c7b82 */ /* 0x000e220000000a00 */
[-CC-:B------:R-:W-:Y:S01]  /*4f90*/  SHF.R.U64 R22, R14, R6.reuse, R15.reuse ;  /* 0x000000060e167219 */ /* 0x180fe2000000120f */
[----:B------:R-:W-:Y:S01]  /*4fa0*/  IMAD.MOV.U32 R30, RZ, RZ, 0x1 ;  /* 0x00000001ff1e7424 */ /* 0x000fe200078e00ff */
[----:B------:R-:W-:Y:S02]  /*4fb0*/  SHF.R.U32.HI R6, RZ, R6, R15 ;  /* 0x00000006ff067219 */ /* 0x000fe4000001160f */
[----:B------:R-:W-:-:S03]  /*4fc0*/  IADD3 R13, P0, RZ, -R22, RZ ;  /* 0x80000016ff0d7210 */ /* 0x000fc60007f1e0ff */
[----:B------:R-:W1:Y:S02]  /*4fd0*/  LDC R12, c[0x0][0x618] ;  /* 0x00018600ff0c7b82 */ /* 0x000e640000000800 */
[----:B------:R-:W-:-:S04]  /*4fe0*/  IMAD.X R11, RZ, RZ, ~R6, P0 ;  /* 0x000000ffff0b7224 */ /* 0x000fc800000e0e06 */
[-C--:B------:R-:W-:Y:S02]  /*4ff0*/  IMAD R6, R11, R26.reuse, RZ ;  /* 0x0000001a0b067224 */ /* 0x080fe400078e02ff */
[----:B------:R-:W2:Y:S01]  /*5000*/  LDC R14, c[0x0][0x608] ;  /* 0x00018200ff0e7b82 */ /* 0x000ea20000000800 */
[----:B------:R-:W-:-:S04]  /*5010*/  IMAD.WIDE.U32 R10, R13, R26, R16 ;  /* 0x0000001a0d0a7225 */ /* 0x000fc800078e0010 */
[----:B------:R-:W-:-:S03]  /*5020*/  IMAD R13, R13, R27, R6 ;  /* 0x0000001b0d0d7224 */ /* 0x000fc600078e0206 */
[----:B------:R-:W3:Y:S01]  /*5030*/  LDC R25, c[0x0][0x658] ;  /* 0x00019600ff197b82 */ /* 0x000ee20000000800 */
[----:B------:R-:W-:Y:S01]  /*5040*/  IMAD.IADD R11, R11, 0x1, R13 ;  /* 0x000000010b0b7824 */ /* 0x000fe200078e020d */
[----:B0-----:R-:W-:-:S04]  /*5050*/  ISETP.NE.U32.AND P0, PT, R28, RZ, PT ;  /* 0x000000ff1c00720c */ /* 0x001fc80003f05070 */
[----:B------:R-:W-:Y:S02]  /*5060*/  ISETP.NE.AND.EX P0, PT, R29, RZ, PT, P0 ;  /* 0x000000ff1d00720c */ /* 0x000fe40003f05300 */
[----:B------:R-:W0:Y:S01]  /*5070*/  LDC R20, c[0x0][0x600] ;  /* 0x00018000ff147b82 */ /* 0x000e220000000800 */
[-CC-:B-1----:R-:W-:Y:S01]  /*5080*/  SHF.R.U64 R8, R10, R12.reuse, R11.reuse ;  /* 0x0000000c0a087219 */ /* 0x182fe2000000120b */
[----:B------:R-:W-:Y:S01]  /*5090*/  IMAD.MOV.U32 R10, RZ, RZ, -0x1 ;  /* 0xffffffffff0a7424 */ /* 0x000fe200078e00ff */
[----:B------:R-:W-:-:S05]  /*50a0*/  SHF.R.U32.HI R11, RZ, R12, R11 ;  /* 0x0000000cff0b7219 */ /* 0x000fca000001160b */
[----:B------:R-:W1:Y:S01]  /*50b0*/  LDC R26, c[0x0][0x648] ;  /* 0x00019200ff1a7b82 */ /* 0x000e620000000800 */
[-CC-:B--2---:R-:W-:Y:S02]  /*50c0*/  SHF.R.U64 R21, R8, R14.reuse, R11.reuse ;  /* 0x0000000e08157219 */ /* 0x184fe4000000120b */
[----:B------:R-:W-:-:S05]  /*50d0*/  SHF.R.U32.HI R6, RZ, R14, R11 ;  /* 0x0000000eff067219 */ /* 0x000fca000001160b */
[----:B------:R-:W2:Y:S01]  /*50e0*/  LDC R27, c[0x0][0x638] ;  /* 0x00018e00ff1b7b82 */ /* 0x000ea20000000800 */
[-C--:B---3--:R-:W-:Y:S02]  /*50f0*/  SHF.L.U32 R10, R10, R25.reuse, RZ ;  /* 0x000000190a0a7219 */ /* 0x088fe400000006ff */
[-CC-:B------:R-:W-:Y:S02]  /*5100*/  SHF.R.U64 R23, R21, R25.reuse, R6.reuse ;  /* 0x0000001915177219 */ /* 0x180fe40000001206 */
[----:B------:R-:W-:Y:S02]  /*5110*/  LOP3.LUT R32, RZ, R10, RZ, 0x33, !PT ;  /* 0x0000000aff207212 */ /* 0x000fe400078e33ff */
[----:B------:R-:W-:Y:S01]  /*5120*/  SHF.R.U32.HI R11, RZ, R25, R6 ;  /* 0x00000019ff0b7219 */ /* 0x000fe20000011606 */
[----:B------:R-:W3:Y:S01]  /*5130*/  LDC R31, c[0x0][0x610] ;  /* 0x00018400ff1f7b82 */ /* 0x000ee20000000800 */
[----:B------:R-:W-:Y:S01]  /*5140*/  IMAD.MOV.U32 R10, RZ, RZ, R23 ;  /* 0x000000ffff0a7224 */ /* 0x000fe200078e0017 */
[----:B------:R-:W-:Y:S06]  /*5150*/  @!P0 BRA `(.L_x_102) ;  /* 0x0000000000288947 */ /* 0x000fec0003800000 */
        /* <DEDUP_REMOVED lines=10> */
.L_x_102:
[----:B------:R-:W-:Y:S02]  /*5200*/  ISETP.NE.AND P0, PT, R2, 0x1, PT ;  /* 0x000000010200780c */ /* 0x000fe40003f05270 */
[----:B-1----:R-:W-:Y:S01]  /*5210*/  SHF.R.U64 R6, R10, R26, R11 ;  /* 0x0000001a0a067219 */ /* 0x002fe2000000120b */
[----:B0-----:R-:W-:Y:S01]  /*5220*/  VIADD R11, R20, 0xffffffff ;  /* 0xffffffff140b7836 */ /* 0x001fe20000000000 */
[----:B------:R-:W-:Y:S02]  /*5230*/  SHF.L.U32 R30, R30, R25, RZ ;  /* 0x000000191e1e7219 */ /* 0x000fe400000006ff */
[----:B------:R-:W-:Y:S01]  /*5240*/  LOP3.LUT R5, R21, R32, RZ, 0xc0, !PT ;  /* 0x0000002015057212 */ /* 0x000fe200078ec0ff */
[----:B------:R-:W-:-:S04]  /*5250*/  IMAD.MOV R10, RZ, RZ, -R6 ;  /* 0x000000ffff0a7224 */ /* 0x000fc800078e0a06 */
[----:B------:R-:W-:Y:S01]  /*5260*/  IMAD R6, R30, R6, R5 ;  /* 0x000000061e067224 */ /* 0x000fe200078e0205 */
[----:B------:R-:W-:Y:S01]  /*5270*/  LOP3.LUT R5, R8, R11, RZ, 0xc0, !PT ;  /* 0x0000000b08057212 */ /* 0x000fe200078ec0ff */
[----:B------:R-:W-:Y:S02]  /*5280*/  @P0 IMAD R7, R9, R24, R4 ;  /* 0x0000001809070224 */ /* 0x000fe400078e0204 */
[----:B--2---:R-:W-:Y:S02]  /*5290*/  IMAD R4, R10, R27, R23 ;  /* 0x0000001b0a047224 */ /* 0x004fe400078e0217 */
[----:B---3--:R-:W-:Y:S02]  /*52a0*/  IMAD R7, R6, R31, R7 ;  /* 0x0000001f06077224 */ /* 0x008fe400078e0207 */
[----:B------:R-:W-:Y:S02]  /*52b0*/  IMAD R4, R4, R20, R5 ;  /* 0x0000001404047224 */ /* 0x000fe400078e0205 */
[----:B------:R-:W-:-:S02]  /*52c0*/  IMAD.MOV.U32 R8, RZ, RZ, 0x1 ;  /* 0x00000001ff087424 */ /* 0x000fc400078e00ff */
[----:B------:R-:W-:Y:S01]  /*52d0*/  IMAD.MOV.U32 R6, RZ, RZ, R22 ;  /* 0x000000ffff067224 */ /* 0x000fe200078e0016 */
[----:B------:R-:W-:Y:S02]  /*52e0*/  SEL R20, R4, R7, !P0 ;  /* 0x0000000704147207 */ /* 0x000fe40004000000 */
[----:B------:R-:W-:-:S07]  /*52f0*/  SEL R21, R7, R4, !P0 ;  /* 0x0000000407157207 */ /* 0x000fce0004000000 */
.L_x_100:
[----:B------:R-:W-:-:S08]  /*5300*/  NOP ;  /* 0x0000000000007918 */ /* 0x000fd00000000000 */
[----:B------:R-:W0:-:S00]  /*5310*/  USETMAXREG.DEALLOC.CTAPOOL 0x28 ;  /* 0x00000028000079c8 */ /* 0x000e0000080e0500 */
[----:B0-----:R-:W-:-:S13]  /*5320*/  ISETP.NE.AND P0, PT, R3, RZ, PT ;  /* 0x000000ff0300720c */ /* 0x001fda0003f05270 */
[----:B------:R-:W-:Y:S05]  /*5330*/  @P0 EXIT ;  /* 0x000000000000094d */ /* 0x000fea0003800000 */
[----:B------:R-:W-:Y:S01]  /*5340*/  LOP3.LUT P0, RZ, R8, 0xff, RZ, 0xc0, !PT ;  /* 0x000000ff08ff7812 */ /* 0x000fe2000780c0ff */
[----:B------:R-:W-:Y:S02]  /*5350*/  IMAD.MOV.U32 R3, RZ, RZ, 0x1 ;  /* 0x00000001ff037424 */ /* 0x000fe400078e00ff */
[----:B------:R-:W-:-:S10]  /*5360*/  IMAD.MOV.U32 R8, RZ, RZ, RZ ;  /* 0x000000ffff087224 */ /* 0x000fd400078e00ff */
[----:B------:R-:W-:Y:S05]  /*5370*/  @!P0 BRA `(.L_x_103) ;  /* 0x0000000c002c8947 */ /* 0x000fea0003800000 */
[----:B------:R-:W0:Y:S01]  /*5380*/  LDC R3, c[0x0][0x28c] ;  /* 0x0000a300ff037b82 */ /* 0x000e220000000800 */
[----:B------:R-:W1:Y:S01]  /*5390*/  S2R R12, SR_CgaCtaId ;  /* 0x00000000000c7919 */ /* 0x000e620000008800 */
[----:B------:R-:W-:Y:S01]  /*53a0*/  ULDC UR5, c[0x0][0x658] ;  /* 0x0001960000057ab9 */ /* 0x000fe20000000800 */
[----:B------:R-:W-:Y:S01]  /*53b0*/  UMOV UR6, 0xffffffff ;  /* 0xffffffff00067882 */ /* 0x000fe20000000000 */
[----:B------:R-:W-:Y:S01]  /*53c0*/  BSSY B0, `(.L_x_103) ;  /* 0x00000c6000007945 */ /* 0x000fe20003800000 */
[----:B------:R-:W-:Y:S01]  /*53d0*/  USHF.L.U32 UR6, UR6, UR5, URZ ;  /* 0x0000000506067299 */ /* 0x000fe2000800063f */
[----:B------:R-:W-:Y:S01]  /*53e0*/  IMAD.MOV.U32 R10, RZ, RZ, 0x1 ;  /* 0x00000001ff0a7424 */ /* 0x000fe200078e00ff */
[----:B------:R-:W-:Y:S01]  /*53f0*/  LOP3.LUT R19, R18, 0x2, RZ, 0xfc, !PT ;  /* 0x0000000212137812 */ /* 0x000fe200078efcff */
[----:B------:R-:W-:Y:S01]  /*5400*/  IMAD.MOV.U32 R8, RZ, RZ, RZ ;  /* 0x000000ffff087224 */ /* 0x000fe200078e00ff */
[----:B------:R-:W-:Y:S01]  /*5410*/  ULDC UR4, c[0x0][0x600] ;  /* 0x0001800000047ab9 */ /* 0x000fe20000000800 */
[----:B------:R-:W-:Y:S01]  /*5420*/  UMOV UR7, 0x1 ;  /* 0x0000000100077882 */ /* 0x000fe20000000000 */
[----:B------:R-:W-:-:S02]  /*5430*/  UIADD3 UR15, UR4, -0x1, URZ ;  /* 0xffffffff040f7890 */ /* 0x000fc4000fffe03f */
[----:B------:R-:W-:Y:S02]  /*5440*/  USHF.L.U32 UR17, UR7, UR5, URZ ;  /* 0x0000000507117299 */ /* 0x000fe4000800063f */
[----:B------:R-:W-:Y:S01]  /*5450*/  ULOP3.LUT UR16, URZ, UR6, URZ, 0x33, !UPT ;  /* 0x000000063f107292 */ /* 0x000fe2000f8e333f */
[----:B------:R-:W-:Y:S01]  /*5460*/  ULDC.64 UR20, c[0x0][0x198] ;  /* 0x0000660000147ab9 */ /* 0x000fe20000000a00 */
[----:B0-----:R-:W-:-:S05]  /*5470*/  VIADD R3, R3, 0xf ;  /* 0x0000000f03037836 */ /* 0x001fca0000000000 */
[----:B------:R-:W-:-:S04]  /*5480*/  SHF.R.S32.HI R4, RZ, 0x1f, R3 ;  /* 0x0000001fff047819 */ /* 0x000fc80000011403 */
[----:B------:R-:W-:Y:S01]  /*5490*/  LEA.HI R4, R4, R3, RZ, 0x4 ;  /* 0x0000000304047211 */ /* 0x000fe200078f20ff */
[C---:B-1----:R-:W-:Y:S02]  /*54a0*/  IMAD.SHL.U32 R11, R12.reuse, 0x10, RZ ;  /* 0x000000100c0b7824 */ /* 0x042fe400078e00ff */
[----:B------:R-:W-:Y:S01]  /*54b0*/  IMAD.SHL.U32 R12, R12, 0x100, RZ ;  /* 0x000001000c0c7824 */ /* 0x000fe200078e00ff */
[----:B------:R-:W-:Y:S01]  /*54c0*/  SHF.R.S32.HI R9, RZ, 0x4, R4 ;  /* 0x00000004ff097819 */ /* 0x000fe20000011404 */
[----:B------:R-:W-:Y:S01]  /*54d0*/  IMAD.MOV.U32 R3, RZ, RZ, 0x1 ;  /* 0x00000001ff037424 */ /* 0x000fe200078e00ff */
[----:B------:R-:W-:Y:S02]  /*54e0*/  LOP3.LUT R11, R11, 0x10, RZ, 0xc0, !PT ;  /* 0x000000100b0b7812 */ /* 0x000fe400078ec0ff */
[----:B------:R-:W-:Y:S01]  /*54f0*/  LOP3.LUT R12, R12, 0x100, RZ, 0xc0, !PT ;  /* 0x000001000c0c7812 */ /* 0x000fe200078ec0ff */
[----:B------:R-:W-:-:S07]  /*5500*/  VIADD R13, R9, 0x1 ;  /* 0x00000001090d7836 */ /* 0x000fce0000000000 */
.L_x_114:
[----:B------:R-:W-:-:S03]  /*5510*/  UMOV UR4, 0xffffffff ;  /* 0xffffffff00047882 */ /* 0x000fc60000000000 */
[----:B------:R-:W-:Y:S05]  /*5520*/  BRA.DIV UR4, `(.L_x_104) ;  /* 0x0000001e049c7947 */ /* 0x000fea000b800000 */
[----:B------:R-:W-:-:S13]  /*5530*/  ELECT P6, URZ, PT ;  /* 0x00000000003f782f */ /* 0x000fda00038c0000 */
.L_x_153:
[----:B------:R-:W0:Y:S01]  /*5540*/  LDC R4, c[0x0][0x28c] ;  /* 0x0000a300ff047b82 */ /* 0x000e220000000800 */
[----:B------:R-:W-:Y:S01]  /*5550*/  BSSY B1, `(.L_x_105) ;  /* 0x0000038000017945 */ /* 0x000fe20003800000 */
[----:B0-----:R-:W-:-:S13]  /*5560*/  ISETP.LT.OR P6, PT, R4, 0x1, !P6 ;  /* 0x000000010400780c */ /* 0x001fda00077c1670 */
[----:B------:R-:W-:Y:S05]  /*5570*/  @P6 BRA `(.L_x_106) ;  /* 0x0000000000d46947 */ /* 0x000fea0003800000 */
[----:B------:R-:W-:Y:S02]  /*5580*/  IMAD R20, R20, 0x20, R11 ;  /* 0x0000002014147824 */ /* 0x000fe400078e020b */
[----:B------:R-:W-:Y:S02]  /*5590*/  IMAD R21, R21, 0xc0, RZ ;  /* 0x000000c015157824 */ /* 0x000fe400078e02ff */
[----:B------:R-:W-:Y:S02]  /*55a0*/  IMAD.MOV.U32 R24, RZ, RZ, RZ ;  /* 0x000000ffff187224 */ /* 0x000fe400078e00ff */
[----:B------:R-:W-:Y:S02]  /*55b0*/  IMAD.MOV.U32 R4, RZ, RZ, R13 ;  /* 0x000000ffff047224 */ /* 0x000fe400078e000d */
[----:B------:R-:W-:Y:S02]  /*55c0*/  IMAD.MOV.U32 R5, RZ, RZ, R3 ;  /* 0x000000ffff057224 */ /* 0x000fe400078e0003 */
[----:B------:R-:W-:-:S07]  /*55d0*/  IMAD.MOV.U32 R7, RZ, RZ, R8 ;  /* 0x000000ffff077224 */ /* 0x000fce00078e0008 */
.L_x_109:
[----:B------:R-:W0:Y:S01]  /*55e0*/  S2R R15, SR_CgaCtaId ;  /* 0x00000000000f7919 */ /* 0x000e220000008800 */
[----:B------:R-:W-:Y:S02]  /*55f0*/  MOV R14, 0x400 ;  /* 0x00000400000e7802 */ /* 0x000fe40000000f00 */
[----:B------:R-:W-:Y:S02]  /*5600*/  ISETP.NE.AND P1, PT, R0, RZ, PT ;  /* 0x000000ff0000720c */ /* 0x000fe40003f25270 */
[----:B0-----:R-:W-:Y:S02]  /*5610*/  LEA R22, R15, R14, 0x18 ;  /* 0x0000000e0f167211 */ /* 0x001fe400078ec0ff */
[----:B------:R-:W-:-:S09]  /*5620*/  SHF.L.U32 R14, R5, 0x1f, RZ ;  /* 0x0000001f050e7819 */ /* 0x000fd200000006ff */
[----:B------:R-:W0:Y:S01]  /*5630*/  @!P1 LDC R15, c[0x0][0x500] ;  /* 0x00014000ff0f9b82 */ /* 0x000e220000000800 */
[----:B------:R-:W-:-:S04]  /*5640*/  IMAD R23, R7, 0x8, R22 ;  /* 0x0000000807177824 */ /* 0x000fc800078e0216 */
[----:B------:R-:W1:Y:S02]  /*5650*/  SYNCS.PHASECHK.TRANS64.TRYWAIT P0, [R23+URZ+0x100], R14 ;  /* 0x0001000e170075a7 */ /* 0x000e64000800017f */
[----:B-1----:R-:W-:Y:S05]  /*5660*/  @!P0 BRA `(.L_x_107) ;  /* 0x0000001c006c8947 */ /* 0x002fea0003800000 */
.L_x_154:
[----:B-1----:R-:W-:Y:S01]  /*5670*/  PRMT R14, R19, 0x9910, RZ ;  /* 0x00009910130e7816 */ /* 0x002fe200000000ff */
[----:B0-----:R0:W-:Y:S03]  /*5680*/  @!P1 SYNCS.ARRIVE.TRANS64 RZ, [R23+URZ], R15 ;  /* 0x0000000f17ff99a7 */ /* 0x0011e6000800003f */
[----:B------:R-:W-:-:S13]  /*5690*/  ISETP.NE.AND P0, PT, R14, 0x2, PT ;  /* 0x000000020e00780c */ /* 0x000fda0003f05270 */
[----:B0-----:R-:W-:Y:S05]  /*56a0*/  @P0 BRA `(.L_x_108) ;  /* 0x0000000000040947 */ /* 0x001fea0003800000 */
[----:B------:R-:W-:Y:S01]  /*56b0*/  BPT.TRAP 0x1 ;  /* 0x000000040000795c */ /* 0x000fe20000300000 */
.L_x_108:
[----:B------:R-:W-:Y:S01]  /*56c0*/  IMAD R15, R7, 0x1800, R22 ;  /* 0x00001800070f7824 */ /* 0x000fe200078e0216 */
[----:B------:R-:W-:Y:S01]  /*56d0*/  R2UR UR9, R23 ;  /* 0x00000000170972ca */ /* 0x000fe200000e0000 */
[----:B------:R-:W-:Y:S01]  /*56e0*/  IMAD R14, R7, 0x200, R12 ;  /* 0x00000200070e7824 */ /* 0x000fe200078e020c */
[----:B------:R-:W-:Y:S01]  /*56f0*/  UIADD3 UR4, UP0, UR20, 0xf0, URZ ;  /* 0x000000f014047890 */ /* 0x000fe2000ff1e03f */
[----:B------:R-:W-:Y:S01]  /*5700*/  VIADD R4, R4, 0xffffffff ;  /* 0xffffffff04047836 */ /* 0x000fe20000000000 */
[----:B------:R-:W-:Y:S01]  /*5710*/  R2UR UR5, R15 ;  /* 0x000000000f0572ca */ /* 0x000fe200000e0000 */
[----:B------:R-:W-:Y:S01]  /*5720*/  IMAD R14, R14, 0x2, R22 ;  /* 0x000000020e0e7824 */ /* 0x000fe200078e0216 */
[----:B------:R-:W-:Y:S01]  /*5730*/  R2UR UR11, R21 ;  /* 0x00000000150b72ca */ /* 0x000fe200000e0000 */
[----:B------:R-:W-:Y:S01]  /*5740*/  UIADD3 UR22, UP1, UR20, 0x1f0, URZ ;  /* 0x000001f014167890 */ /* 0x000fe2000ff3e03f */
[----:B------:R-:W-:Y:S01]  /*5750*/  R2UR UR10, R24 ;  /* 0x00000000180a72ca */ /* 0x000fe200000e0000 */
[----:B------:R-:W-:Y:S01]  /*5760*/  VIADD R7, R7, 0x1 ;  /* 0x0000000107077836 */ /* 0x000fe20000000000 */
[----:B------:R-:W-:Y:S01]  /*5770*/  R2UR UR8, R14 ;  /* 0x000000000e0872ca */ /* 0x000fe200000e0000 */
[----:B------:R-:W-:Y:S01]  /*5780*/  UIADD3.X UR23, URZ, UR21, URZ, UP1, !UPT ;  /* 0x000000153f177290 */ /* 0x000fe20008ffe43f */
[----:B------:R-:W-:Y:S01]  /*5790*/  R2UR UR12, R6 ;  /* 0x00000000060c72ca */ /* 0x000fe200000e0000 */
[----:B------:R-:W-:Y:S01]  /*57a0*/  UMOV UR6, 0x0 ;  /* 0x0000000000067882 */ /* 0x000fe20000000000 */
[----:B------:R-:W-:Y:S01]  /*57b0*/  R2UR UR18, R20 ;  /* 0x00000000141272ca */ /* 0x000fe200000e0000 */
[----:B------:R-:W-:Y:S01]  /*57c0*/  UMOV UR7, 0x10000000 ;  /* 0x1000000000077882 */ /* 0x000fe20000000000 */
[----:B------:R-:W-:Y:S01]  /*57d0*/  ISETP.GT.AND P1, PT, R4, 0x1, PT ;  /* 0x000000010400780c */ /* 0x000fe20003f24270 */
[----:B------:R-:W-:Y:S01]  /*57e0*/  UIADD3 UR13, UR5, 0x300, URZ ;  /* 0x00000300050d7890 */ /* 0x000fe2000fffe03f */
[C---:B------:R-:W-:Y:S01]  /*57f0*/  ISETP.NE.AND P0, PT, R7.reuse, 0x20, PT ;  /* 0x000000200700780c */ /* 0x040fe20003f05270 */
[----:B------:R-:W-:Y:S01]  /*5800*/  UIADD3.X UR5, URZ, UR21, URZ, UP0, !UPT ;  /* 0x000000153f057290 */ /* 0x000fe200087fe43f */
[----:B------:R-:W-:Y:S01]  /*5810*/  VIADD R24, R24, 0x10 ;  /* 0x0000001018187836 */ /* 0x000fe20000000000 */
[----:B------:R-:W-:Y:S01]  /*5820*/  UMOV UR19, 0x30000 ;  /* 0x0003000000137882 */ /* 0x000fe20000000000 */
[----:B------:R-:W-:Y:S01]  /*5830*/  SEL R14, RZ, 0x1, P0 ;  /* 0x00000001ff0e7807 */ /* 0x000fe20000000000 */
[----:B------:R-:W-:Y:S01]  /*5840*/  UIADD3 UR14, UR8, 0x30300, URZ ;  /* 0x00030300080e7890 */ /* 0x000fe2000fffe03f */
[----:B------:R-:W-:-:S02]  /*5850*/  SEL R7, R7, RZ, P0 ;  /* 0x000000ff07077207 */ /* 0x000fc40000000000 */
[----:B------:R-:W-:Y:S01]  /*5860*/  UMOV UR8, UR13 ;  /* 0x0000000d00087c82 */ /* 0x000fe20008000000 */
[----:B------:R-:W-:Y:S01]  /*5870*/  LOP3.LUT R5, R5, R14, RZ, 0x3c, !PT ;  /* 0x0000000e05057212 */ /* 0x000fe200078e3cff */
[----:B------:R0:W-:Y:S02]  /*5880*/  UTMALDG.3D [UR8], [UR4], desc[UR6] ;  /* 0x00000608040075b4 */ /* 0x0001e40008011000 */
[----:B0-----:R-:W-:Y:S01]  /*5890*/  UMOV UR8, UR14 ;  /* 0x0000000e00087c82 */ /* 0x001fe20008000000 */
[----:B------:R-:W-:Y:S02]  /*58a0*/  UMOV UR11, UR18 ;  /* 0x00000012000b7c82 */ /* 0x000fe40008000000 */
[----:B------:R0:W-:Y:S02]  /*58b0*/  UTMALDG.3D.MULTICAST [UR8], [UR22], UR19, desc[UR6] ;  /* 0x00000608160073b4 */ /* 0x0001e40008011813 */
[----:B0-----:R-:W-:Y:S05]  /*58c0*/  @P1 BRA `(.L_x_109) ;  /* 0xfffffffc00441947 */ /* 0x001fea000383ffff */
.L_x_106:
[----:B------:R-:W-:Y:S05]  /*58d0*/  BSYNC B1 ;  /* 0x0000000000017941 */ /* 0x000fea0003800000 */
.L_x_105:
[----:B------:R-:W-:Y:S01]  /*58e0*/  LOP3.LUT P1, RZ, R10, 0xff, RZ, 0xc0, !PT ;  /* 0x000000ff0aff7812 */ /* 0x000fe2000782c0ff */
[----:B------:R-:W-:Y:S01]  /*58f0*/  IMAD.IADD R8, R9, 0x1, R8 ;  /* 0x0000000109087824 */ /* 0x000fe200078e0208 */
[----:B------:R-:W-:Y:S01]  /*5900*/  IADD3 R16, P2, R16, UR36, RZ ;  /* 0x0000002410107c10 */ /* 0x000fe2000ff5e0ff */
[----:B------:R-:W-:Y:S01]  /*5910*/  ULDC.64 UR4, c[0x0][0x650] ;  /* 0x0001940000047ab9 */ /* 0x000fe20000000a00 */
[----:B------:R-:W-:Y:S01]  /*5920*/  BSSY B1, `(.L_x_110) ;  /* 0x000006d000017945 */ /* 0x000fe20003800000 */
[----:B------:R-:W-:Y:S01]  /*5930*/  IMAD.MOV.U32 R21, RZ, RZ, -0x1 ;  /* 0xffffffffff157424 */ /* 0x000fe200078e00ff */
[----:B------:R-:W-:Y:S01]  /*5940*/  SHF.R.U32.HI R4, RZ, 0x5, R8 ;  /* 0x00000005ff047819 */ /* 0x000fe20000011608 */
[----:B------:R-:W-:Y:S01]  /*5950*/  IMAD.MOV.U32 R20, RZ, RZ, -0x1 ;  /* 0xffffffffff147424 */ /* 0x000fe200078e00ff */
[----:B------:R-:W-:Y:S02]  /*5960*/  ISETP.GT.U32.AND P0, PT, R8, 0x1f, PT ;  /* 0x0000001f0800780c */ /* 0x000fe40003f04070 */
[----:B------:R-:W-:-:S02]  /*5970*/  LOP3.LUT R4, R4, 0x1, RZ, 0xc0, !PT ;  /* 0x0000000104047812 */ /* 0x000fc400078ec0ff */
[----:B------:R-:W-:Y:S01]  /*5980*/  ISETP.LT.U32.AND P0, PT, R9, 0x20, P0 ;  /* 0x000000200900780c */ /* 0x000fe20000701070 */
[----:B------:R-:W0:Y:S01]  /*5990*/  @P1 S2R R6, SR_CgaCtaId ;  /* 0x0000000000061919 */ /* 0x000e220000008800 */
[----:B------:R-:W-:Y:S02]  /*59a0*/  @P1 MOV R5, 0x400 ;  /* 0x0000040000051802 */ /* 0x000fe40000000f00 */
[----:B------:R-:W-:Y:S02]  /*59b0*/  IADD3.X R17, R17, UR42, RZ, P2, !PT ;  /* 0x0000002a11117c10 */ /* 0x000fe400097fe4ff */
[----:B------:R-:W-:Y:S02]  /*59c0*/  ISETP.GE.U32.AND P2, PT, R16, UR4, PT ;  /* 0x0000000410007c0c */ /* 0x000fe4000bf46070 */
[----:B------:R-:W-:Y:S02]  /*59d0*/  LOP3.LUT R8, R8, 0x1f, RZ, 0xc0, !PT ;  /* 0x0000001f08087812 */ /* 0x000fe400078ec0ff */
[----:B------:R-:W-:-:S02]  /*59e0*/  PRMT R10, RZ, 0x7610, R10 ;  /* 0x00007610ff0a7816 */ /* 0x000fc4000000000a */
[----:B0-----:R-:W-:Y:S01]  /*59f0*/  @P1 LEA R5, R6, R5, 0x18 ;  /* 0x0000000506051211 */ /* 0x001fe200078ec0ff */
[----:B------:R-:W-:-:S03]  /*5a00*/  IMAD.MOV.U32 R6, RZ, RZ, -0x1 ;  /* 0xffffffffff067424 */ /* 0x000fc600078e00ff */
[----:B------:R0:W-:Y:S01]  /*5a10*/  @P1 SYNCS.ARRIVE.TRANS64.A1T0 RZ, [R5+URZ+0x218], RZ ;  /* 0x000218ff05ff19a7 */ /* 0x0001e2000810003f */
[----:B------:R-:W-:Y:S02]  /*5a20*/  ISETP.NE.U32.AND P1, PT, R4, 0x1, PT ;  /* 0x000000010400780c */ /* 0x000fe40003f25070 */
[----:B------:R-:W-:Y:S02]  /*5a30*/  SEL R4, RZ, 0x1, !P0 ;  /* 0x00000001ff047807 */ /* 0x000fe40004000000 */
[----:B------:R-:W-:Y:S02]  /*5a40*/  ISETP.GE.U32.AND.EX P0, PT, R17, UR5, PT, P2 ;  /* 0x0000000511007c0c */ /* 0x000fe4000bf06120 */
[----:B------:R-:W-:-:S04]  /*5a50*/  ISETP.GT.U32.AND P1, PT, R9, 0x1f, !P1 ;  /* 0x0000001f0900780c */ /* 0x000fc80004f24070 */
[----:B0-----:R-:W-:-:S04]  /*5a60*/  SEL R5, RZ, 0x1, !P1 ;  /* 0x00000001ff057807 */ /* 0x001fc80004800000 */
[--C-:B------:R-:W-:Y:S02]  /*5a70*/  LOP3.LUT R3, R5, R3, R4.reuse, 0x96, !PT ;  /* 0x0000000305037212 */ /* 0x100fe400078e9604 */
[----:B------:R-:W-:Y:S01]  /*5a80*/  PRMT R4, RZ, 0x7610, R4 ;  /* 0x00007610ff047816 */ /* 0x000fe20000000004 */
[----:B------:R-:W-:Y:S06]  /*5a90*/  @P0 BRA `(.L_x_111) ;  /* 0x0000000400540947 */ /* 0x000fec0003800000 */
[----:B------:R-:W0:Y:S01]  /*5aa0*/  S2R R15, SR_CTAID.X ;  /* 0x00000000000f7919 */ /* 0x000e220000002500 */
[----:B------:R-:W-:Y:S01]  /*5ab0*/  ULDC.64 UR4, c[0x0][0x628] ;  /* 0x00018a0000047ab9 */ /* 0x000fe20000000a00 */
[----:B------:R-:W-:Y:S01]  /*5ac0*/  ULDC UR7, c[0x0][0x630] ;  /* 0x00018c0000077ab9 */ /* 0x000fe20000000800 */
[----:B------:R-:W-:Y:S01]  /*5ad0*/  ISETP.NE.U32.AND P0, PT, RZ, UR4, PT ;  /* 0x00000004ff007c0c */ /* 0x000fe2000bf05070 */
[----:B------:R-:W1:Y:S01]  /*5ae0*/  S2R R20, SR_CTAID.Y ;  /* 0x0000000000147919 */ /* 0x000e620000002600 */
[----:B------:R-:W-:Y:S01]  /*5af0*/  ULDC UR8, c[0x0][0x150] ;  /* 0x0000540000087ab9 */ /* 0x000fe20000000800 */
[----:B------:R-:W-:Y:S01]  /*5b00*/  IMAD.MOV.U32 R4, RZ, RZ, R16 ;  /* 0x000000ffff047224 */ /* 0x000fe200078e0010 */
[----:B------:R-:W-:Y:S01]  /*5b10*/  ISETP.NE.AND.EX P0, PT, RZ, UR5, PT, P0 ;  /* 0x00000005ff007c0c */ /* 0x000fe2000bf05300 */
[----:B------:R-:W-:Y:S01]  /*5b20*/  IMAD.MOV.U32 R5, RZ, RZ, R17 ;  /* 0x000000ffff057224 */ /* 0x000fe200078e0011 */
[----:B0-----:R-:W-:-:S11]  /*5b30*/  I2FP.F32.U32 R22, R15 ;  /* 0x0000000f00167245 */ /* 0x001fd60000201000 */
[----:B------:R-:W-:Y:S05]  /*5b40*/  @!P0 BRA `(.L_x_112) ;  /* 0x0000000000288947 */ /* 0x000fea0003800000 */
[----:B------:R-:W-:Y:S02]  /*5b50*/  ULDC UR6, c[0x0][0x634] ;  /* 0x00018d0000067ab9 */ /* 0x000fe40000000800 */
[----:B------:R-:W-:-:S05]  /*5b60*/  IADD3 R5, P0, R16, UR6, RZ ;  /* 0x0000000610057c10 */ /* 0x000fca000ff1e0ff */
[----:B------:R-:W-:-:S04]  /*5b70*/  IMAD.X R21, RZ, RZ, R17, P0 ;  /* 0x000000ffff157224 */ /* 0x000fc800000e0611 */
[----:B------:R-:W-:-:S04]  /*5b80*/  IMAD.WIDE.U32 R6, R21, UR4, RZ ;  /* 0x0000000415067c25 */ /* 0x000fc8000f8e00ff */
[----:B------:R-:W-:-:S04]  /*5b90*/  IMAD.WIDE.U32 R6, P0, R5, UR5, R6 ;  /* 0x0000000505067c25 */ /* 0x000fc8000f800006 */
[----:B------:R-:W-:-:S04]  /*5ba0*/  IMAD.WIDE.U32 R4, R5, UR4, RZ ;  /* 0x0000000405047c25 */ /* 0x000fc8000f8e00ff */
[----:B------:R-:W-:Y:S01]  /*5bb0*/  IMAD.MOV.U32 R4, RZ, RZ, R7 ;  /* 0x000000ffff047224 */ /* 0x000fe200078e0007 */
[----:B------:R-:W-:Y:S01]  /*5bc0*/  IADD3 RZ, P1, R5, R6, RZ ;  /* 0x0000000605ff7210 */ /* 0x000fe20007f3e0ff */
[----:B------:R-:W-:-:S04]  /*5bd0*/  IMAD.X R5, RZ, RZ, RZ, P0 ;  /* 0x000000ffff057224 */ /* 0x000fc800000e06ff */
[----:B------:R-:W-:-:S08]  /*5be0*/  IMAD.WIDE.U32.X R4, R21, UR5, R4, P1 ;  /* 0x0000000515047c25 */ /* 0x000fd000088e0404 */
.L_x_112:
[--C-:B------:R-:W-:Y:S01]  /*5bf0*/  SHF.R.U64 R14, R4, UR7, R5.reuse ;  /* 0x00000007040e7c19 */ /* 0x100fe20008001205 */
[----:B------:R-:W-:Y:S01]  /*5c00*/  FMUL R22, R22, UR8 ;  /* 0x0000000816167c20 */ /* 0x000fe20008400000 */
[----:B------:R-:W-:Y:S01]  /*5c10*/  SHF.R.U32.HI R4, RZ, UR7, R5 ;  /* 0x00000007ff047c19 */ /* 0x000fe20008011605 */
[----:B------:R-:W0:Y:S01]  /*5c20*/  LDC R6, c[0x0][0x144] ;  /* 0x00005100ff067b82 */ /* 0x000e220000000800 */
[----:B------:R-:W-:Y:S01]  /*5c30*/  IADD3 R5, P0, RZ, -R14, RZ ;  /* 0x8000000eff057210 */ /* 0x000fe20007f1e0ff */
[----:B------:R-:W-:Y:S01]  /*5c40*/  ULDC UR6, c[0x0][0x154] ;  /* 0x0000550000067ab9 */ /* 0x000fe20000000800 */
[----:B-1----:R-:W-:Y:S01]  /*5c50*/  I2FP.F32.U32 R7, R20 ;  /* 0x0000001400077245 */ /* 0x002fe20000201000 */
[----:B------:R-:W1:Y:S01]  /*5c60*/  F2I.U32.TRUNC.NTZ R22, R22 ;  /* 0x0000001600167305 */ /* 0x000e62000020f000 */
[----:B------:R-:W-:Y:S01]  /*5c70*/  ULDC.64 UR4, c[0x0][0x620] ;  /* 0x0001880000047ab9 */ /* 0x000fe20000000a00 */
[----:B------:R-:W-:Y:S01]  /*5c80*/  IMAD.X R4, RZ, RZ, ~R4, P0 ;  /* 0x000000ffff047224 */ /* 0x000fe200000e0e04 */
[----:B------:R-:W-:Y:S01]  /*5c90*/  ISETP.NE.AND P2, PT, R2, 0x1, PT ;  /* 0x000000010200780c */ /* 0x000fe20003f45270 */
[----:B------:R-:W-:Y:S01]  /*5ca0*/  FMUL R23, R7, UR6 ;  /* 0x0000000607177c20 */ /* 0x000fe20008400000 */
[----:B------:R-:W2:Y:S01]  /*5cb0*/  LDC R25, c[0x0][0x148] ;  /* 0x00005200ff197b82 */ /* 0x000ea20000000800 */
[----:B------:R-:W-:Y:S01]  /*5cc0*/  IMAD R4, R4, UR4, RZ ;  /* 0x0000000404047c24 */ /* 0x000fe2000f8e02ff */
[----:B------:R-:W-:-:S02]  /*5cd0*/  ULDC.64 UR6, c[0x0][0x640] ;  /* 0x0001900000067ab9 */ /* 0x000fc40000000a00 */
[----:B------:R-:W-:Y:S01]  /*5ce0*/  ISETP.NE.U32.AND P0, PT, RZ, UR6, PT ;  /* 0x00000006ff007c0c */ /* 0x000fe2000bf05070 */
[----:B------:R-:W3:Y:S01]  /*5cf0*/  F2I.U32.TRUNC.NTZ R23, R23 ;  /* 0x0000001700177305 */ /* 0x000ee2000020f000 */
[C---:B------:R-:W-:Y:S02]  /*5d00*/  IMAD R7, R5.reuse, UR5, R4 ;  /* 0x0000000505077c24 */ /* 0x040fe4000f8e0204 */
[----:B------:R-:W-:Y:S01]  /*5d10*/  IMAD.WIDE.U32 R4, R5, UR4, R16 ;  /* 0x0000000405047c25 */ /* 0x000fe2000f8e0010 */
[----:B------:R-:W-:Y:S01]  /*5d20*/  ULDC UR4, c[0x0][0x618] ;  /* 0x0001860000047ab9 */ /* 0x000fe20000000800 */
[----:B------:R-:W-:Y:S02]  /*5d30*/  ISETP.NE.AND.EX P0, PT, RZ, UR7, PT, P0 ;  /* 0x00000007ff007c0c */ /* 0x000fe4000bf05300 */
[----:B------:R-:W-:Y:S02]  /*5d40*/  IMAD.IADD R5, R5, 0x1, R7 ;  /* 0x0000000105057824 */ /* 0x000fe400078e0207 */
[----:B-1----:R-:W-:-:S03]  /*5d50*/  IMAD.MOV R22, RZ, RZ, -R22 ;  /* 0x000000ffff167224 */ /* 0x002fc600078e0a16 */
[----:B------:R-:W-:Y:S01]  /*5d60*/  SHF.R.U64 R21, R4, UR4, R5 ;  /* 0x0000000404157c19 */ /* 0x000fe20008001205 */
[----:B0-----:R-:W-:Y:S01]  /*5d70*/  IMAD R15, R6, R22, R15 ;  /* 0x00000016060f7224 */ /* 0x001fe200078e020f */
[----:B------:R-:W-:Y:S01]  /*5d80*/  SHF.R.U32.HI R4, RZ, UR4, R5 ;  /* 0x00000004ff047c19 */ /* 0x000fe20008011605 */
[----:B------:R-:W-:Y:S01]  /*5d90*/  ULDC UR4, c[0x0][0x608] ;  /* 0x0001820000047ab9 */ /* 0x000fe20000000800 */
[----:B---3--:R-:W-:Y:S02]  /*5da0*/  IMAD.MOV R6, RZ, RZ, -R23 ;  /* 0x000000ffff067224 */ /* 0x008fe400078e0a17 */
[--C-:B------:R-:W-:Y:S02]  /*5db0*/  SHF.R.U64 R22, R21, UR4, R4.reuse ;  /* 0x0000000415167c19 */ /* 0x100fe40008001204 */
[----:B------:R-:W-:Y:S01]  /*5dc0*/  SHF.R.U32.HI R5, RZ, UR4, R4 ;  /* 0x00000004ff057c19 */ /* 0x000fe20008011604 */
[----:B------:R-:W-:Y:S01]  /*5dd0*/  ULDC UR4, c[0x0][0x658] ;  /* 0x0001960000047ab9 */ /* 0x000fe20000000800 */
[----:B--2---:R-:W-:-:S02]  /*5de0*/  @P2 IMAD R15, R25, R6, R20 ;  /* 0x00000006190f2224 */ /* 0x004fc400078e0214 */
[--C-:B------:R-:W-:Y:S02]  /*5df0*/  SHF.R.U64 R20, R22, UR4, R5.reuse ;  /* 0x0000000416147c19 */ /* 0x100fe40008001205 */
[----:B------:R-:W-:-:S03]  /*5e00*/  SHF.R.U32.HI R23, RZ, UR4, R5 ;  /* 0x00000004ff177c19 */ /* 0x000fc60008011605 */
[----:B------:R-:W-:Y:S02]  /*5e10*/  IMAD.MOV.U32 R6, RZ, RZ, R20 ;  /* 0x000000ffff067224 */ /* 0x000fe400078e0014 */
[----:B------:R-:W-:Y:S01]  /*5e20*/  IMAD.MOV.U32 R5, RZ, RZ, R23 ;  /* 0x000000ffff057224 */ /* 0x000fe200078e0017 */
[----:B------:R-:W-:Y:S06]  /*5e30*/  @!P0 BRA `(.L_x_113) ;  /* 0x00000000002c8947 */ /* 0x000fec0003800000 */
        /* <DEDUP_REMOVED lines=9> */
[----:B------:R-:W-:-:S04]  /*5ed0*/  IMAD.WIDE.U32.X R4, R23, UR7, R4, P1 ;  /* 0x0000000717047c25 */ /* 0x000fc800088e0404 */
[----:B------:R-:W-:-:S07]  /*5ee0*/  IMAD.MOV.U32 R6, RZ, RZ, R4 ;  /* 0x000000ffff067224 */ /* 0x000fce00078e0004 */
.L_x_113:
[----:B------:R-:W-:Y:S01]  /*5ef0*/  ULDC UR4, c[0x0][0x648] ;  /* 0x0001920000047ab9 */ /* 0x000fe20000000800 */
[----:B------:R-:W-:Y:S01]  /*5f00*/  LOP3.LUT R4, R22, UR16, RZ, 0xc0, !PT ;  /* 0x0000001016047c12 */ /* 0x000fe2000f8ec0ff */
[----:B------:R-:W-:Y:S01]  /*5f10*/  ULDC UR5, c[0x0][0x610] ;  /* 0x0001840000057ab9 */ /* 0x000fe20000000800 */
[----:B------:R-:W-:Y:S01]  /*5f20*/  SHF.R.U64 R5, R6, UR4, R5 ;  /* 0x0000000406057c19 */ /* 0x000fe20008001205 */
[----:B------:R-:W-:Y:S01]  /*5f30*/  ULDC UR4, c[0x0][0x638] ;  /* 0x00018e0000047ab9 */ /* 0x000fe20000000800 */
[----:B------:R-:W-:-:S03]  /*5f40*/  LOP3.LUT R21, R21, UR15, RZ, 0xc0, !PT ;  /* 0x0000000f15157c12 */ /* 0x000fc6000f8ec0ff */
[----:B------:R-:W-:Y:S02]  /*5f50*/  IMAD.MOV R7, RZ, RZ, -R5 ;  /* 0x000000ffff077224 */ /* 0x000fe400078e0a05 */
[----:B------:R-:W-:Y:S02]  /*5f60*/  IMAD R4, R5, UR17, R4 ;  /* 0x0000001105047c24 */ /* 0x000fe4000f8e0204 */
[----:B------:R-:W-:Y:S01]  /*5f70*/  IMAD R20, R7, UR4, R20 ;  /* 0x0000000407147c24 */ /* 0x000fe2000f8e0214 */
[----:B------:R-:W-:Y:S01]  /*5f80*/  ULDC UR4, c[0x0][0x600] ;  /* 0x0001800000047ab9 */ /* 0x000fe20000000800 */
[----:B------:R-:W-:Y:S02]  /*5f90*/  IMAD R15, R4, UR5, R15 ;  /* 0x00000005040f7c24 */ /* 0x000fe4000f8e020f */
[----:B------:R-:W-:Y:S02]  /*5fa0*/  IMAD R6, R20, UR4, R21 ;  /* 0x0000000414067c24 */ /* 0x000fe4000f8e0215 */
[----:B------:R-:W-:-:S03]  /*5fb0*/  IMAD.MOV.U32 R4, RZ, RZ, 0x1 ;  /* 0x00000001ff047424 */ /* 0x000fc600078e00ff */
[----:B------:R-:W-:Y:S02]  /*5fc0*/  SEL R20, R6, R15, !P2 ;  /* 0x0000000f06147207 */ /* 0x000fe40005000000 */
[----:B------:R-:W-:Y:S01]  /*5fd0*/  SEL R21, R15, R6, !P2 ;  /* 0x000000060f157207 */ /* 0x000fe20005000000 */
[----:B------:R-:W-:-:S07]  /*5fe0*/  IMAD.MOV.U32 R6, RZ, RZ, R14 ;  /* 0x000000ffff067224 */ /* 0x000fce00078e000e */
.L_x_111:
[----:B------:R-:W-:Y:S05]  /*5ff0*/  BSYNC B1 ;  /* 0x0000000000017941 */ /* 0x000fea0003800000 */
.L_x_110:
[----:B------:R-:W-:-:S13]  /*6000*/  LOP3.LUT P0, RZ, R4, 0xff, RZ, 0xc0, !PT ;  /* 0x000000ff04ff7812 */ /* 0x000fda000780c0ff */
[----:B------:R-:W-:Y:S05]  /*6010*/  @P0 BRA `(.L_x_114) ;  /* 0xfffffff4003c0947 */ /* 0x000fea000383ffff */
[----:B------:R-:W-:Y:S05]  /*6020*/  BSYNC B0 ;  /* 0x0000000000007941 */ /* 0x000fea0003800000 */
.L_x_103:
[----:B------:R-:W-:-:S03]  /*6030*/  UMOV UR4, 0xffffffff ;  /* 0xffffffff00047882 */ /* 0x000fc60000000000 */
[----:B------:R-:W-:Y:S05]  /*6040*/  BRA.DIV UR4, `(.L_x_115) ;  /* 0x0000001604087947 */ /* 0x000fea000b800000 */
[----:B------:R-:W-:-:S13]  /*6050*/  ELECT P6, URZ, PT ;  /* 0x00000000003f782f */ /* 0x000fda00038c0000 */
.L_x_157:
[----:B------:R-:W-:Y:S04]  /*6060*/  BSSY B0, `(.L_x_116) ;  /* 0x0000127000007945 */ /* 0x000fe80003800000 */
[----:B------:R-:W-:Y:S05]  /*6070*/  @!P6 BRA `(.L_x_117) ;  /* 0x000000100094e947 */ /* 0x000fea0003800000 */
[----:B------:R-:W-:-:S04]  /*6080*/  LOP3.LUT R18, R18, 0x2, RZ, 0xfc, !PT ;  /* 0x0000000212127812 */ /* 0x000fc800078efcff */
[----:B------:R-:W-:-:S13]  /*6090*/  ISETP.NE.AND P0, PT, R18, 0x3, PT ;  /* 0x000000031200780c */ /* 0x000fda0003f05270 */
[----:B------:R-:W-:Y:S05]  /*60a0*/  @!P0 BRA `(.L_x_118) ;  /* 0x0000000000048947 */ /* 0x000fea0003800000 */
[----:B------:R-:W-:Y:S01]  /*60b0*/  BPT.TRAP 0x1 ;  /* 0x000000040000795c */ /* 0x000fe20000300000 */
.L_x_118:
[----:B------:R-:W0:Y:S01]  /*60c0*/  S2R R5, SR_CgaCtaId ;  /* 0x0000000000057919 */ /* 0x000e220000008800 */
[----:B------:R-:W-:Y:S02]  /*60d0*/  MOV R0, 0x400 ;  /* 0x0000040000007802 */ /* 0x000fe40000000f00 */
[----:B------:R-:W-:Y:S02]  /*60e0*/  SHF.L.U32 R2, R3, 0x1f, RZ ;  /* 0x0000001f03027819 */ /* 0x000fe400000006ff */
[----:B0-----:R-:W-:-:S05]  /*60f0*/  LEA R5, R5, R0, 0x18 ;  /* 0x0000000005057211 */ /* 0x001fca00078ec0ff */
[----:B------:R-:W-:-:S04]  /*6100*/  VIADD R5, R5, 0x100 ;  /* 0x0000010005057836 */ /* 0x000fc80000000000 */
[C---:B------:R-:W-:Y:S02]  /*6110*/  IMAD R7, R8.reuse, 0x8, R5 ;  /* 0x0000000808077824 */ /* 0x040fe400078e0205 */
[----:B------:R-:W-:Y:S02]  /*6120*/  VIADD R8, R8, 0x1 ;  /* 0x0000000108087836 */ /* 0x000fe40000000000 */
[----:B------:R-:W0:Y:S03]  /*6130*/  SYNCS.PHASECHK.TRANS64.TRYWAIT P0, [R7+URZ], R2 ;  /* 0x00000002070075a7 */ /* 0x000e26000800017f */
[----:B------:R-:W-:-:S04]  /*6140*/  ISETP.NE.AND P1, PT, R8, 0x20, PT ;  /* 0x000000200800780c */ /* 0x000fc80003f25270 */
[----:B------:R-:W-:Y:S02]  /*6150*/  SEL R0, RZ, 0x1, P1 ;  /* 0x00000001ff007807 */ /* 0x000fe40000800000 */
[----:B------:R-:W-:Y:S02]  /*6160*/  SEL R8, R8, RZ, P1 ;  /* 0x000000ff08087207 */ /* 0x000fe40000800000 */
[----:B------:R-:W-:-:S03]  /*6170*/  LOP3.LUT R9, R3, R0, RZ, 0x3c, !PT ;  /* 0x0000000003097212 */ /* 0x000fc600078e3cff */
[----:B------:R-:W-:Y:S01]  /*6180*/  IMAD R6, R8, 0x8, R5 ;  /* 0x0000000808067824 */ /* 0x000fe200078e0205 */
[----:B------:R-:W-:Y:S01]  /*6190*/  SHF.L.U32 R3, R9, 0x1f, RZ ;  /* 0x0000001f09037819 */ /* 0x000fe200000006ff */
[----:B0-----:R-:W-:Y:S06]  /*61a0*/  @!P0 BRA `(.L_x_119) ;  /* 0x0000001000d08947 */ /* 0x001fec0003800000 */
.L_x_158:
[----:B------:R-:W1:Y:S01]  /*61b0*/  SYNCS.PHASECHK.TRANS64.TRYWAIT P0, [R6+URZ], R3 ;  /* 0x00000003060075a7 */ /* 0x000e62000800017f */
[----:B------:R-:W-:-:S05]  /*61c0*/  VIADD R0, R8, 0x1 ;  /* 0x0000000108007836 */ /* 0x000fca0000000000 */
[----:B------:R-:W-:-:S04]  /*61d0*/  ISETP.NE.AND P1, PT, R0, 0x20, PT ;  /* 0x000000200000780c */ /* 0x000fc80003f25270 */
[----:B0-----:R-:W-:Y:S02]  /*61e0*/  SEL R2, RZ, 0x1, P1 ;  /* 0x00000001ff027807 */ /* 0x001fe40000800000 */
[----:B------:R-:W-:Y:S02]  /*61f0*/  SEL R0, R0, RZ, P1 ;  /* 0x000000ff00007207 */ /* 0x000fe40000800000 */
[----:B------:R-:W-:-:S03]  /*6200*/  LOP3.LUT R9, R9, R2, RZ, 0x3c, !PT ;  /* 0x0000000209097212 */ /* 0x000fc600078e3cff */
[----:B------:R-:W-:Y:S01]  /*6210*/  IMAD R7, R0, 0x8, R5 ;  /* 0x0000000800077824 */ /* 0x000fe200078e0205 */
[----:B------:R-:W-:Y:S01]  /*6220*/  SHF.L.U32 R4, R9, 0x1f, RZ ;  /* 0x0000001f09047819 */ /* 0x000fe200000006ff */
[----:B-1----:R-:W-:Y:S06]  /*6230*/  @!P0 BRA `(.L_x_120) ;  /* 0x0000001000c08947 */ /* 0x002fec0003800000 */
.L_x_159:
[----:B------:R-:W1:Y:S01]  /*6240*/  SYNCS.PHASECHK.TRANS64.TRYWAIT P0, [R7+URZ], R4 ;  /* 0x00000004070075a7 */ /* 0x000e62000800017f */
[----:B------:R-:W-:-:S05]  /*6250*/  VIADD R0, R0, 0x1 ;  /* 0x0000000100007836 */ /* 0x000fca0000000000 */
[----:B------:R-:W-:-:S04]  /*6260*/  ISETP.NE.AND P1, PT, R0, 0x20, PT ;  /* 0x000000200000780c */ /* 0x000fc80003f25270 */
[----:B------:R-:W-:Y:S02]  /*6270*/  SEL R2, RZ, 0x1, P1 ;  /* 0x00000001ff027807 */ /* 0x000fe40000800000 */
[----:B------:R-:W-:Y:S02]  /*6280*/  SEL R0, R0, RZ, P1 ;  /* 0x000000ff00007207 */ /* 0x000fe40000800000 */
[----:B------:R-:W-:-:S03]  /*6290*/  LOP3.LUT R9, R9, R2, RZ, 0x3c, !PT ;  /* 0x0000000209097212 */ /* 0x000fc600078e3cff */
[----:B0-----:R-:W-:Y:S01]  /*62a0*/  IMAD R6, R0, 0x8, R5 ;  /* 0x0000000800067824 */ /* 0x001fe200078e0205 */
[----:B------:R-:W-:Y:S01]  /*62b0*/  SHF.L.U32 R3, R9, 0x1f, RZ ;  /* 0x0000001f09037819 */ /* 0x000fe200000006ff */
[----:B-1----:R-:W-:Y:S06]  /*62c0*/  @!P0 BRA `(.L_x_121) ;  /* 0x0000001000b08947 */ /* 0x002fec0003800000 */
.L_x_160:
        /* <DEDUP_REMOVED lines=9> */
.L_x_161:
        /* <DEDUP_REMOVED lines=9> */
.L_x_162:
        /* <DEDUP_REMOVED lines=9> */
.L_x_163:
        /* <DEDUP_REMOVED lines=9> */
.L_x_164:
        /* <DEDUP_REMOVED lines=9> */
.L_x_165:
        /* <DEDUP_REMOVED lines=9> */
.L_x_166:
        /* <DEDUP_REMOVED lines=9> */
.L_x_167:
        /* <DEDUP_REMOVED lines=9> */
.L_x_168:
        /* <DEDUP_REMOVED lines=9> */
.L_x_169:
        /* <DEDUP_REMOVED lines=9> */
.L_x_170:
        /* <DEDUP_REMOVED lines=9> */
.L_x_171:
        /* <DEDUP_REMOVED lines=9> */
.L_x_172:
        /* <DEDUP_REMOVED lines=9> */
.L_x_173:
        /* <DEDUP_REMOVED lines=9> */
.L_x_174:
        /* <DEDUP_REMOVED lines=9> */
.L_x_175:
        /* <DEDUP_REMOVED lines=9> */
.L_x_176:
        /* <DEDUP_REMOVED lines=9> */
.L_x_177:
        /* <DEDUP_REMOVED lines=9> */
.L_x_178:
        /* <DEDUP_REMOVED lines=9> */
.L_x_179:
        /* <DEDUP_REMOVED lines=9> */
.L_x_180:
        /* <DEDUP_REMOVED lines=9> */
.L_x_181:
        /* <DEDUP_REMOVED lines=9> */
.L_x_182:
        /* <DEDUP_REMOVED lines=9> */
.L_x_183:
        /* <DEDUP_REMOVED lines=9> */
.L_x_184:
        /* <DEDUP_REMOVED lines=9> */
.L_x_185:
        /* <DEDUP_REMOVED lines=9> */
.L_x_186:
        /* <DEDUP_REMOVED lines=9> */
.L_x_187:
[----:B------:R-:W1:Y:S01]  /*7200*/  SYNCS.PHASECHK.TRANS64.TRYWAIT P0, [R7+URZ], R4 ;  /* 0x00000004070075a7 */ /* 0x000e62000800017f */
[----:B------:R-:W-:-:S05]  /*7210*/  VIADD R0, R0, 0x1 ;  /* 0x0000000100007836 */ /* 0x000fca0000000000 */
[----:B------:R-:W-:-:S04]  /*7220*/  ISETP.NE.AND P1, PT, R0, 0x20, PT ;  /* 0x000000200000780c */ /* 0x000fc80003f25270 */
[----:B------:R-:W-:Y:S02]  /*7230*/  SEL R2, RZ, 0x1, P1 ;  /* 0x00000001ff027807 */ /* 0x000fe40000800000 */
[----:B------:R-:W-:Y:S02]  /*7240*/  SEL R0, R0, RZ, P1 ;  /* 0x000000ff00007207 */ /* 0x000fe40000800000 */
[----:B------:R-:W-:Y:S01]  /*7250*/  LOP3.LUT R2, R9, R2, RZ, 0x3c, !PT ;  /* 0x0000000209027212 */ /* 0x000fe200078e3cff */
[----:B-1----:R-:W-:Y:S06]  /*7260*/  @!P0 BRA `(.L_x_149) ;  /* 0x0000000800f88947 */ /* 0x002fec0003800000 */
.L_x_188:
[----:B------:R-:W-:Y:S01]  /*7270*/  IMAD R5, R0, 0x8, R5 ;  /* 0x0000000800057824 */ /* 0x000fe200078e0205 */
[----:B------:R-:W-:-:S07]  /*7280*/  SHF.L.U32 R0, R2, 0x1f, RZ ;  /* 0x0000001f02007819 */ /* 0x000fce00000006ff */
.L_x_150:
[----:B--2---:R2:W3:Y:S02]  /*7290*/  SYNCS.PHASECHK.TRANS64.TRYWAIT P0, [R5+URZ], R0 ;  /* 0x00000000050075a7 */ /* 0x0044e4000800017f */
[----:B---3--:R-:W-:Y:S05]  /*72a0*/  @!P0 NANOSLEEP.SYNCS 0x989680 ;  /* 0x009896800000895d */ /* 0x008fea0003900000 */
[----:B------:R-:W3:Y:S02]  /*72b0*/  @!P0 SYNCS.PHASECHK.TRANS64 P0, [R5+URZ], R0 ;  /* 0x00000000050085a7 */ /* 0x000ee4000800007f */
[----:B---3--:R-:W-:Y:S05]  /*72c0*/  @!P0 BRA `(.L_x_150) ;  /* 0xfffffffc00f08947 */ /* 0x008fea000383ffff */
.L_x_117:
[----:B------:R-:W-:Y:S05]  /*72d0*/  BSYNC B0 ;  /* 0x0000000000007941 */ /* 0x000fea0003800000 */
.L_x_116:
[----:B------:R-:W-:Y:S05]  /*72e0*/  EXIT ;  /* 0x000000000000794d */ /* 0x000fea0003800000 */
.L_x_22:
[----:B-1----:R1:W2:Y:S02]  /*72f0*/  SYNCS.PHASECHK.TRANS64.TRYWAIT P1, [R3+URZ], R0 ;  /* 0x00000000030075a7 */ /* 0x0022a4000802017f */
[----:B--2---:R-:W-:Y:S05]  /*7300*/  @!P1 NANOSLEEP.SYNCS 0x989680 ;  /* 0x009896800000995d */ /* 0x004fea0003900000 */
[----:B------:R-:W2:Y:S02]  /*7310*/  @!P1 SYNCS.PHASECHK.TRANS64 P1, [R3+URZ], R0 ;  /* 0x00000000030095a7 */ /* 0x000ea4000802007f */
[----:B--2---:R-:W-:Y:S05]  /*7320*/  @!P1 BRA `(.L_x_22) ;  /* 0xfffffffc00f09947 */ /* 0x004fea000383ffff */
[----:B------:R-:W-:Y:S05]  /*7330*/  BRA `(.L_x_21) ;  /* 0xffffffa8000c7947 */ /* 0x000fea000383ffff */
.L_x_27:
[----:B-1----:R-:W-:-:S04]  /*7340*/  IMAD.U32 R5, RZ, RZ, UR4 ;  /* 0x00000004ff057e24 */ /* 0x002fc8000f8e00ff */
[----:B------:R1:W2:Y:S03]  /*7350*/  SYNCS.PHASECHK.TRANS64.TRYWAIT P1, [R5+URZ], R4 ;  /* 0x00000004050075a7 */ /* 0x0002a6000802017f */
[----:B--2---:R-:W-:Y:S05]  /*7360*/  @!P1 NANOSLEEP.SYNCS 0x989680 ;  /* 0x009896800000995d */ /* 0x004fea0003900000 */
[----:B------:R-:W2:Y:S02]  /*7370*/  @!P1 SYNCS.PHASECHK.TRANS64 P1, [R5+URZ], R4 ;  /* 0x00000004050095a7 */ /* 0x000ea4000802007f */
[----:B--2---:R-:W-:Y:S05]  /*7380*/  @!P1 BRA `(.L_x_27) ;  /* 0xfffffffc00ec9947 */ /* 0x004fea000383ffff */
[----:B------:R-:W-:Y:S05]  /*7390*/  BRA `(.L_x_26) ;  /* 0xffffffa800887947 */ /* 0x000fea000383ffff */
.L_x_104:
[----:B------:R-:W-:Y:S01]  /*73a0*/  BSSY B1, `(.L_x_151) ;  /* 0x0000006000017945 */ /* 0x000fe20003800000 */
[----:B------:R-:W-:-:S07]  /*73b0*/  IMAD.MOV.U32 R15, RZ, RZ, -0x1 ;  /* 0xffffffffff0f7424 */ /* 0x000fce00078e00ff */
[----:B------:R-:W-:Y:S05]  /*73c0*/  WARPSYNC.COLLECTIVE R15, `(.L_x_152) ;  /* 0x000000000f0c7348 */ /* 0x000fea0003c00000 */
[----:B------:R-:W-:Y:S02]  /*73d0*/  ELECT P6, UR62, PT ;  /* 0x00000000003e782f */ /* 0x000fe400038c0000 */
[----:B------:R-:W-:Y:S01]  /*73e0*/  MOV R14, UR62 ;  /* 0x0000003e000e7c02 */ /* 0x000fe20008000f00 */
[----:B------:R-:W-:Y:S10]  /*73f0*/  ENDCOLLECTIVE ;  /* 0x000000000000791b */ /* 0x000ff40003800000 */
.L_x_152:
[----:B------:R-:W-:Y:S05]  /*7400*/  BSYNC B1 ;  /* 0x0000000000017941 */ /* 0x000fea0003800000 */
.L_x_151:
[----:B------:R-:W-:Y:S05]  /*7410*/  BRA `(.L_x_153) ;  /* 0xffffffe000487947 */ /* 0x000fea000383ffff */
.L_x_107:
[----:B-1----:R1:W2:Y:S02]  /*7420*/  SYNCS.PHASECHK.TRANS64.TRYWAIT P0, [R23+URZ+0x100], R14 ;  /* 0x0001000e170075a7 */ /* 0x0022a4000800017f */
[----:B--2---:R-:W-:Y:S05]  /*7430*/  @!P0 NANOSLEEP.SYNCS 0x989680 ;  /* 0x009896800000895d */ /* 0x004fea0003900000 */
[----:B------:R-:W2:Y:S02]  /*7440*/  @!P0 SYNCS.PHASECHK.TRANS64 P0, [R23+URZ+0x100], R14 ;  /* 0x0001000e170085a7 */ /* 0x000ea4000800007f */
[----:B--2---:R-:W-:Y:S05]  /*7450*/  @!P0 BRA `(.L_x_107) ;  /* 0xfffffffc00f08947 */ /* 0x004fea000383ffff */
[----:B------:R-:W-:Y:S05]  /*7460*/  BRA `(.L_x_154) ;  /* 0xffffffe000807947 */ /* 0x000fea000383ffff */
.L_x_115:
[----:B------:R-:W-:Y:S01]  /*7470*/  BSSY B0, `(.L_x_155) ;  /* 0x0000006000007945 */ /* 0x000fe20003800000 */
[----:B------:R-:W-:-:S07]  /*7480*/  IMAD.MOV.U32 R15, RZ, RZ, -0x1 ;  /* 0xffffffffff0f7424 */ /* 0x000fce00078e00ff */
[----:B------:R-:W-:Y:S05]  /*7490*/  WARPSYNC.COLLECTIVE R15, `(.L_x_156) ;  /* 0x000000000f0c7348 */ /* 0x000fea0003c00000 */
[----:B------:R-:W-:Y:S02]  /*74a0*/  ELECT P6, UR62, PT ;  /* 0x00000000003e782f */ /* 0x000fe400038c0000 */
[----:B------:R-:W-:Y:S01]  /*74b0*/  MOV R14, UR62 ;  /* 0x0000003e000e7c02 */ /* 0x000fe20008000f00 */
[----:B------:R-:W-:Y:S10]  /*74c0*/  ENDCOLLECTIVE ;  /* 0x000000000000791b */ /* 0x000ff40003800000 */
.L_x_156:
[----:B------:R-:W-:Y:S05]  /*74d0*/  BSYNC B0 ;  /* 0x0000000000007941 */ /* 0x000fea0003800000 */
.L_x_155:
[----:B------:R-:W-:Y:S05]  /*74e0*/  BRA `(.L_x_157) ;  /* 0xffffffe800dc7947 */ /* 0x000fea000383ffff */
.L_x_119:
[----:B0-----:R0:W1:Y:S02]  /*74f0*/  SYNCS.PHASECHK.TRANS64.TRYWAIT P0, [R7+URZ], R2 ;  /* 0x00000002070075a7 */ /* 0x001064000800017f */
[----:B-1----:R-:W-:Y:S05]  /*7500*/  @!P0 NANOSLEEP.SYNCS 0x989680 ;  /* 0x009896800000895d */ /* 0x002fea0003900000 */
[----:B------:R-:W1:Y:S02]  /*7510*/  @!P0 SYNCS.PHASECHK.TRANS64 P0, [R7+URZ], R2 ;  /* 0x00000002070085a7 */ /* 0x000e64000800007f */
[----:B-1----:R-:W-:Y:S05]  /*7520*/  @!P0 BRA `(.L_x_119) ;  /* 0xfffffffc00f08947 */ /* 0x002fea000383ffff */
[----:B------:R-:W-:Y:S05]  /*7530*/  BRA `(.L_x_158) ;  /* 0xffffffec001c7947 */ /* 0x000fea000383ffff */
.L_x_120:
[----:B0-----:R0:W1:Y:S02]  /*7540*/  SYNCS.PHASECHK.TRANS64.TRYWAIT P0, [R6+URZ], R3 ;  /* 0x00000003060075a7 */ /* 0x001064000800017f */
[----:B-1----:R-:W-:Y:S05]  /*7550*/  @!P0 NANOSLEEP.SYNCS 0x989680 ;  /* 0x009896800000895d */ /* 0x002fea0003900000 */
[----:B------:R-:W1:Y:S02]  /*7560*/  @!P0 SYNCS.PHASECHK.TRANS64 P0, [R6+URZ], R3 ;  /* 0x00000003060085a7 */ /* 0x000e64000800007f */
[----:B-1----:R-:W-:Y:S05]  /*7570*/  @!P0 BRA `(.L_x_120) ;  /* 0xfffffffc00f08947 */ /* 0x002fea000383ffff */
[----:B------:R-:W-:Y:S05]  /*7580*/  BRA `(.L_x_159) ;  /* 0xffffffec002c7947 */ /* 0x000fea000383ffff */
.L_x_121:
[----:B0-----:R0:W1:Y:S02]  /*7590*/  SYNCS.PHASECHK.TRANS64.TRYWAIT P0, [R7+URZ], R4 ;  /* 0x00000004070075a7 */ /* 0x001064000800017f */
[----:B-1----:R-:W-:Y:S05]  /*75a0*/  @!P0 NANOSLEEP.SYNCS 0x989680 ;  /* 0x009896800000895d */ /* 0x002fea0003900000 */
[----:B------:R-:W1:Y:S02]  /*75b0*/  @!P0 SYNCS.PHASECHK.TRANS64 P0, [R7+URZ], R4 ;  /* 0x00000004070085a7 */ /* 0x000e64000800007f */
[----:B-1----:R-:W-:Y:S05]  /*75c0*/  @!P0 BRA `(.L_x_121) ;  /* 0xfffffffc00f08947 */ /* 0x002fea000383ffff */
[----:B------:R-:W-:Y:S05]  /*75d0*/  BRA `(.L_x_160) ;  /* 0xffffffec003c7947 */ /* 0x000fea000383ffff */
.L_x_122:
[----:B0-----:R0:W1:Y:S02]  /*75e0*/  SYNCS.PHASECHK.TRANS64.TRYWAIT P0, [R6+URZ], R3 ;  /* 0x00000003060075a7 */ /* 0x001064000800017f */
[----:B-1----:R-:W-:Y:S05]  /*75f0*/  @!P0 NANOSLEEP.SYNCS 0x989680 ;  /* 0x009896800000895d */ /* 0x002fea0003900000 */
[----:B------:R-:W1:Y:S02]  /*7600*/  @!P0 SYNCS.PHASECHK.TRANS64 P0, [R6+URZ], R3 ;  /* 0x00000003060085a7 */ /* 0x000e64000800007f */
[----:B-1----:R-:W-:Y:S05]  /*7610*/  @!P0 BRA `(.L_x_122) ;  /* 0xfffffffc00f08947 */ /* 0x002fea000383ffff */
[----:B------:R-:W-:Y:S05]  /*7620*/  BRA `(.L_x_161) ;  /* 0xffffffec004c7947 */ /* 0x000fea000383ffff */
.L_x_123:
[----:B0-----:R0:W1:Y:S02]  /*7630*/  SYNCS.PHASECHK.TRANS64.TRYWAIT P0, [R7+URZ], R4 ;  /* 0x00000004070075a7 */ /* 0x001064000800017f */
[----:B-1----:R-:W-:Y:S05]  /*7640*/  @!P0 NANOSLEEP.SYNCS 0x989680 ;  /* 0x009896800000895d */ /* 0x002fea0003900000 */
[----:B------:R-:W1:Y:S02]  /*7650*/  @!P0 SYNCS.PHASECHK.TRANS64 P0, [R7+URZ], R4 ;  /* 0x00000004070085a7 */ /* 0x000e64000800007f */
[----:B-1----:R-:W-:Y:S05]  /*7660*/  @!P0 BRA `(.L_x_123) ;  /* 0xfffffffc00f08947 */ /* 0x002fea000383ffff */
[----:B------:R-:W-:Y:S05]  /*7670*/  BRA `(.L_x_162) ;  /* 0xffffffec005c7947 */ /* 0x000fea000383ffff */
.L_x_124:
[----:B0-----:R0:W1:Y:S02]  /*7680*/  SYNCS.PHASECHK.TRANS64.TRYWAIT P0, [R6+URZ], R3 ;  /* 0x00000003060075a7 */ /* 0x001064000800017f */
[----:B-1----:R-:W-:Y:S05]  /*7690*/  @!P0 NANOSLEEP.SYNCS 0x989680 ;  /* 0x009896800000895d */ /* 0x002fea0003900000 */
[----:B------:R-:W1:Y:S02]  /*76a0*/  @!P0 SYNCS.PHASECHK.TRANS64 P0, [R6+URZ], R3 ;  /* 0x00000003060085a7 */ /* 0x000e64000800007f */
[----:B-1----:R-:W-:Y:S05]  /*76b0*/  @!P0 BRA `(.L_x_124) ;  /* 0xfffffffc00f08947 */ /* 0x002fea000383ffff */
[----:B------:R-:W-:Y:S05]  /*76c0*/  BRA `(.L_x_163) ;  /* 0xffffffec006c7947 */ /* 0x000fea000383ffff */
.L_x_125:
[----:B0-----:R0:W1:Y:S02]  /*76d0*/  SYNCS.PHASECHK.TRANS64.TRYWAIT P0, [R7+URZ], R4 ;  /* 0x00000004070075a7 */ /* 0x001064000800017f */
[----:B-1----:R-:W-:Y:S05]  /*76e0*/  @!P0 NANOSLEEP.SYNCS 0x989680 ;  /* 0x009896800000895d */ /* 0x002fea0003900000 */
[----:B------:R-:W1:Y:S02]  /*76f0*/  @!P0 SYNCS.PHASECHK.TRANS64 P0, [R7+URZ], R4 ;  /* 0x00000004070085a7 */ /* 0x000e64000800007f */
[----:B-1----:R-:W-:Y:S05]  /*7700*/  @!P0 BRA `(.L_x_125) ;  /* 0xfffffffc00f08947 */ /* 0x002fea000383ffff */
[----:B------:R-:W-:Y:S05]  /*7710*/  BRA `(.L_x_164) ;  /* 0xffffffec007c7947 */ /* 0x000fea000383ffff */
.L_x_126:
[----:B0-----:R0:W1:Y:S02]  /*7720*/  SYNCS.PHASECHK.TRANS64.TRYWAIT P0, [R6+URZ], R3 ;  /* 0x00000003060075a7 */ /* 0x001064000800017f */
[----:B-1----:R-:W-:Y:S05]  /*7730*/  @!P0 NANOSLEEP.SYNCS 0x989680 ;  /* 0x009896800000895d */ /* 0x002fea0003900000 */
[----:B------:R-:W1:Y:S02]  /*7740*/  @!P0 SYNCS.PHASECHK.TRANS64 P0, [R6+URZ], R3 ;  /* 0x00000003060085a7 */ /* 0x000e64000800007f */
[----:B-1----:R-:W-:Y:S05]  /*7750*/  @!P0 BRA `(.L_x_126) ;  /* 0xfffffffc00f08947 */ /* 0x002fea000383ffff */
[----:B------:R-:W-:Y:S05]  /*7760*/  BRA `(.L_x_165) ;  /* 0xffffffec008c7947 */ /* 0x000fea000383ffff */
.L_x_127:
[----:B0-----:R0:W1:Y:S02]  /*7770*/  SYNCS.PHASECHK.TRANS64.TRYWAIT P0, [R7+URZ], R4 ;  /* 0x00000004070075a7 */ /* 0x001064000800017f */
[----:B-1----:R-:W-:Y:S05]  /*7780*/  @!P0 NANOSLEEP.SYNCS 0x989680 ;  /* 0x009896800000895d */ /* 0x002fea0003900000 */
[----:B------:R-:W1:Y:S02]  /*7790*/  @!P0 SYNCS.PHASECHK.TRANS64 P0, [R7+URZ], R4 ;  /* 0x00000004070085a7 */ /* 0x000e64000800007f */
[----:B-1----:R-:W-:Y:S05]  /*77a0*/  @!P0 BRA `(.L_x_127) ;  /* 0xfffffffc00f08947 */ /* 0x002fea000383ffff */
[----:B------:R-:W-:Y:S05]  /*77b0*/  BRA `(.L_x_166) ;  /* 0xffffffec009c7947 */ /* 0x000fea000383ffff */
.L_x_128:
[----:B0-----:R0:W1:Y:S02]  /*77c0*/  SYNCS.PHASECHK.TRANS64.TRYWAIT P0, [R6+URZ], R3 ;  /* 0x00000003060075a7 */ /* 0x001064000800017f */
[----:B-1----:R-:W-:Y:S05]  /*77d0*/  @!P0 NANOSLEEP.SYNCS 0x989680 ;  /* 0x009896800000895d */ /* 0x002fea0003900000 */
[----:B------:R-:W1:Y:S02]  /*77e0*/  @!P0 SYNCS.PHASECHK.TRANS64 P0, [R6+URZ], R3 ;  /* 0x00000003060085a7 */ /* 0x000e64000800007f */
[----:B-1----:R-:W-:Y:S05]  /*77f0*/  @!P0 BRA `(.L_x_128) ;  /* 0xfffffffc00f08947 */ /* 0x002fea000383ffff */
[----:B------:R-:W-:Y:S05]  /*7800*/  BRA `(.L_x_167) ;  /* 0xffffffec00ac7947 */ /* 0x000fea000383ffff */
.L_x_129:
[----:B0-----:R0:W1:Y:S02]  /*7810*/  SYNCS.PHASECHK.TRANS64.TRYWAIT P0, [R7+URZ], R4 ;  /* 0x00000004070075a7 */ /* 0x001064000800017f */
[----:B-1----:R-:W-:Y:S05]  /*7820*/  @!P0 NANOSLEEP.SYNCS 0x989680 ;  /* 0x009896800000895d */ /* 0x002fea0003900000 */
[----:B------:R-:W1:Y:S02]  /*7830*/  @!P0 SYNCS.PHASECHK.TRANS64 P0, [R7+URZ], R4 ;  /* 0x00000004070085a7 */ /* 0x000e64000800007f */
[----:B-1----:R-:W-:Y:S05]  /*7840*/  @!P0 BRA `(.L_x_129) ;  /* 0xfffffffc00f08947 */ /* 0x002fea000383ffff */
[----:B------:R-:W-:Y:S05]  /*7850*/  BRA `(.L_x_168) ;  /* 0xffffffec00bc7947 */ /* 0x000fea000383ffff */
.L_x_130:
[----:B0-----:R0:W1:Y:S02]  /*7860*/  SYNCS.PHASECHK.TRANS64.TRYWAIT P0, [R6+URZ], R3 ;  /* 0x00000003060075a7 */ /* 0x001064000800017f */
[----:B-1----:R-:W-:Y:S05]  /*7870*/  @!P0 NANOSLEEP.SYNCS 0x989680 ;  /* 0x009896800000895d */ /* 0x002fea0003900000 */
[----:B------:R-:W1:Y:S02]  /*7880*/  @!P0 SYNCS.PHASECHK.TRANS64 P0, [R6+URZ], R3 ;  /* 0x00000003060085a7 */ /* 0x000e64000800007f */
[----:B-1----:R-:W-:Y:S05]  /*7890*/  @!P0 BRA `(.L_x_130) ;  /* 0xfffffffc00f08947 */ /* 0x002fea000383ffff */
[----:B------:R-:W-:Y:S05]  /*78a0*/  BRA `(.L_x_169) ;  /* 0xffffffec00cc7947 */ /* 0x000fea000383ffff */
.L_x_131:
[----:B0-----:R0:W1:Y:S02]  /*78b0*/  SYNCS.PHASECHK.TRANS64.TRYWAIT P0, [R7+URZ], R4 ;  /* 0x00000004070075a7 */ /* 0x001064000800017f */
[----:B-1----:R-:W-:Y:S05]  /*78c0*/  @!P0 NANOSLEEP.SYNCS 0x989680 ;  /* 0x009896800000895d */ /* 0x002fea0003900000 */
[----:B------:R-:W1:Y:S02]  /*78d0*/  @!P0 SYNCS.PHASECHK.TRANS64 P0, [R7+URZ], R4 ;  /* 0x00000004070085a7 */ /* 0x000e64000800007f */
[----:B-1----:R-:W-:Y:S05]  /*78e0*/  @!P0 BRA `(.L_x_131) ;  /* 0xfffffffc00f08947 */ /* 0x002fea000383ffff */
[----:B------:R-:W-:Y:S05]  /*78f0*/  BRA `(.L_x_170) ;  /* 0xffffffec00dc7947 */ /* 0x000fea000383ffff */
.L_x_132:
[----:B0-----:R0:W1:Y:S02]  /*7900*/  SYNCS.PHASECHK.TRANS64.TRYWAIT P0, [R6+URZ], R3 ;  /* 0x00000003060075a7 */ /* 0x001064000800017f */
[----:B-1----:R-:W-:Y:S05]  /*7910*/  @!P0 NANOSLEEP.SYNCS 0x989680 ;  /* 0x009896800000895d */ /* 0x002fea0003900000 */
[----:B------:R-:W1:Y:S02]  /*7920*/  @!P0 SYNCS.PHASECHK.TRANS64 P0, [R6+URZ], R3 ;  /* 0x00000003060085a7 */ /* 0x000e64000800007f */
[----:B-1----:R-:W-:Y:S05]  /*7930*/  @!P0 BRA `(.L_x_132) ;  /* 0xfffffffc00f08947 */ /* 0x002fea000383ffff */
[----:B------:R-:W-:Y:S05]  /*7940*/  BRA `(.L_x_171) ;  /* 0xffffffec00ec7947 */ /* 0x000fea000383ffff */
.L_x_133:
[----:B0-----:R0:W1:Y:S02]  /*7950*/  SYNCS.PHASECHK.TRANS64.TRYWAIT P0, [R7+URZ], R4 ;  /* 0x00000004070075a7 */ /* 0x001064000800017f */
[----:B-1----:R-:W-:Y:S05]  /*7960*/  @!P0 NANOSLEEP.SYNCS 0x989680 ;  /* 0x009896800000895d */ /* 0x002fea0003900000 */
[----:B------:R-:W1:Y:S02]  /*7970*/  @!P0 SYNCS.PHASECHK.TRANS64 P0, [R7+URZ], R4 ;  /* 0x00000004070085a7 */ /* 0x000e64000800007f */
[----:B-1----:R-:W-:Y:S05]  /*7980*/  @!P0 BRA `(.L_x_133) ;  /* 0xfffffffc00f08947 */ /* 0x002fea000383ffff */
[----:B------:R-:W-:Y:S05]  /*7990*/  BRA `(.L_x_172) ;  /* 0xffffffec00fc7947 */ /* 0x000fea000383ffff */
.L_x_134:
[----:B0-----:R0:W1:Y:S02]  /*79a0*/  SYNCS.PHASECHK.TRANS64.TRYWAIT P0, [R6+URZ], R3 ;  /* 0x00000003060075a7 */ /* 0x001064000800017f */
[----:B-1----:R-:W-:Y:S05]  /*79b0*/  @!P0 NANOSLEEP.SYNCS 0x989680 ;  /* 0x009896800000895d */ /* 0x002fea0003900000 */
[----:B------:R-:W1:Y:S02]  /*79c0*/  @!P0 SYNCS.PHASECHK.TRANS64 P0, [R6+URZ], R3 ;  /* 0x00000003060085a7 */ /* 0x000e64000800007f */
[----:B-1----:R-:W-:Y:S05]  /*79d0*/  @!P0 BRA `(.L_x_134) ;  /* 0xfffffffc00f08947 */ /* 0x002fea000383ffff */
[----:B------:R-:W-:Y:S05]  /*79e0*/  BRA `(.L_x_173) ;  /* 0xfffffff0000c7947 */ /* 0x000fea000383ffff */
.L_x_135:
[----:B0-----:R0:W1:Y:S02]  /*79f0*/  SYNCS.PHASECHK.TRANS64.TRYWAIT P0, [R7+URZ], R4 ;  /* 0x00000004070075a7 */ /* 0x001064000800017f */
[----:B-1----:R-:W-:Y:S05]  /*7a00*/  @!P0 NANOSLEEP.SYNCS 0x989680 ;  /* 0x009896800000895d */ /* 0x002fea0003900000 */
[----:B------:R-:W1:Y:S02]  /*7a10*/  @!P0 SYNCS.PHASECHK.TRANS64 P0, [R7+URZ], R4 ;  /* 0x00000004070085a7 */ /* 0x000e64000800007f */
[----:B-1----:R-:W-:Y:S05]  /*7a20*/  @!P0 BRA `(.L_x_135) ;  /* 0xfffffffc00f08947 */ /* 0x002fea000383ffff */
[----:B------:R-:W-:Y:S05]  /*7a30*/  BRA `(.L_x_174) ;  /* 0xfffffff0001c7947 */ /* 0x000fea000383ffff */
.L_x_136:
[----:B0-----:R0:W1:Y:S02]  /*7a40*/  SYNCS.PHASECHK.TRANS64.TRYWAIT P0, [R6+URZ], R3 ;  /* 0x00000003060075a7 */ /* 0x001064000800017f */
[----:B-1----:R-:W-:Y:S05]  /*7a50*/  @!P0 NANOSLEEP.SYNCS 0x989680 ;  /* 0x009896800000895d */ /* 0x002fea0003900000 */
[----:B------:R-:W1:Y:S02]  /*7a60*/  @!P0 SYNCS.PHASECHK.TRANS64 P0, [R6+URZ], R3 ;  /* 0x00000003060085a7 */ /* 0x000e64000800007f */
[----:B-1----:R-:W-:Y:S05]  /*7a70*/  @!P0 BRA `(.L_x_136) ;  /* 0xfffffffc00f08947 */ /* 0x002fea000383ffff */
[----:B------:R-:W-:Y:S05]  /*7a80*/  BRA `(.L_x_175) ;  /* 0xfffffff0002c7947 */ /* 0x000fea000383ffff */
.L_x_137:
[----:B0-----:R0:W1:Y:S02]  /*7a90*/  SYNCS.PHASECHK.TRANS64.TRYWAIT P0, [R7+URZ], R4 ;  /* 0x00000004070075a7 */ /* 0x001064000800017f */
[----:B-1----:R-:W-:Y:S05]  /*7aa0*/  @!P0 NANOSLEEP.SYNCS 0x989680 ;  /* 0x009896800000895d */ /* 0x002fea0003900000 */
[----:B------:R-:W1:Y:S02]  /*7ab0*/  @!P0 SYNCS.PHASECHK.TRANS64 P0, [R7+URZ], R4 ;  /* 0x00000004070085a7 */ /* 0x000e64000800007f */
[----:B-1----:R-:W-:Y:S05]  /*7ac0*/  @!P0 BRA `(.L_x_137) ;  /* 0xfffffffc00f08947 */ /* 0x002fea000383ffff */
[----:B------:R-:W-:Y:S05]  /*7ad0*/  BRA `(.L_x_176) ;  /* 0xfffffff0003c7947 */ /* 0x000fea000383ffff */
.L_x_138:
[----:B0-----:R0:W1:Y:S02]  /*7ae0*/  SYNCS.PHASECHK.TRANS64.TRYWAIT P0, [R6+URZ], R3 ;  /* 0x00000003060075a7 */ /* 0x001064000800017f */
[----:B-1----:R-:W-:Y:S05]  /*7af0*/  @!P0 NANOSLEEP.SYNCS 0x989680 ;  /* 0x009896800000895d */ /* 0x002fea0003900000 */
[----:B------:R-:W1:Y:S02]  /*7b00*/  @!P0 SYNCS.PHASECHK.TRANS64 P0, [R6+URZ], R3 ;  /* 0x00000003060085a7 */ /* 0x000e64000800007f */
[----:B-1----:R-:W-:Y:S05]  /*7b10*/  @!P0 BRA `(.L_x_138) ;  /* 0xfffffffc00f08947 */ /* 0x002fea000383ffff */
[----:B------:R-:W-:Y:S05]  /*7b20*/  BRA `(.L_x_177) ;  /* 0xfffffff0004c7947 */ /* 0x000fea000383ffff */
.L_x_139:
[----:B0-----:R0:W1:Y:S02]  /*7b30*/  SYNCS.PHASECHK.TRANS64.TRYWAIT P0, [R7+URZ], R4 ;  /* 0x00000004070075a7 */ /* 0x001064000800017f */
[----:B-1----:R-:W-:Y:S05]  /*7b40*/  @!P0 NANOSLEEP.SYNCS 0x989680 ;  /* 0x009896800000895d */ /* 0x002fea0003900000 */
[----:B------:R-:W1:Y:S02]  /*7b50*/  @!P0 SYNCS.PHASECHK.TRANS64 P0, [R7+URZ], R4 ;  /* 0x00000004070085a7 */ /* 0x000e64000800007f */
[----:B-1----:R-:W-:Y:S05]  /*7b60*/  @!P0 BRA `(.L_x_139) ;  /* 0xfffffffc00f08947 */ /* 0x002fea000383ffff */
[----:B------:R-:W-:Y:S05]  /*7b70*/  BRA `(.L_x_178) ;  /* 0xfffffff0005c7947 */ /* 0x000fea000383ffff */
.L_x_140:
[----:B0-----:R0:W1:Y:S02]  /*7b80*/  SYNCS.PHASECHK.TRANS64.TRYWAIT P0, [R6+URZ], R3 ;  /* 0x00000003060075a7 */ /* 0x001064000800017f */
[----:B-1----:R-:W-:Y:S05]  /*7b90*/  @!P0 NANOSLEEP.SYNCS 0x989680 ;  /* 0x009896800000895d */ /* 0x002fea0003900000 */
[----:B------:R-:W1:Y:S02]  /*7ba0*/  @!P0 SYNCS.PHASECHK.TRANS64 P0, [R6+URZ], R3 ;  /* 0x00000003060085a7 */ /* 0x000e64000800007f */
[----:B-1----:R-:W-:Y:S05]  /*7bb0*/  @!P0 BRA `(.L_x_140) ;  /* 0xfffffffc00f08947 */ /* 0x002fea000383ffff */
[----:B------:R-:W-:Y:S05]  /*7bc0*/  BRA `(.L_x_179) ;  /* 0xfffffff0006c7947 */ /* 0x000fea000383ffff */
.L_x_141:
[----:B0-----:R0:W1:Y:S02]  /*7bd0*/  SYNCS.PHASECHK.TRANS64.TRYWAIT P0, [R7+URZ], R4 ;  /* 0x00000004070075a7 */ /* 0x001064000800017f */
[----:B-1----:R-:W-:Y:S05]  /*7be0*/  @!P0 NANOSLEEP.SYNCS 0x989680 ;  /* 0x009896800000895d */ /* 0x002fea0003900000 */
[----:B------:R-:W1:Y:S02]  /*7bf0*/  @!P0 SYNCS.PHASECHK.TRANS64 P0, [R7+URZ], R4 ;  /* 0x00000004070085a7 */ /* 0x000e64000800007f */
[----:B-1----:R-:W-:Y:S05]  /*7c00*/  @!P0 BRA `(.L_x_141) ;  /* 0xfffffffc00f08947 */ /* 0x002fea000383ffff */
[----:B------:R-:W-:Y:S05]  /*7c10*/  BRA `(.L_x_180) ;  /* 0xfffffff0007c7947 */ /* 0x000fea000383ffff */
.L_x_142:
[----:B0-----:R0:W1:Y:S02]  /*7c20*/  SYNCS.PHASECHK.TRANS64.TRYWAIT P0, [R6+URZ], R3 ;  /* 0x00000003060075a7 */ /* 0x001064000800017f */
[----:B-1----:R-:W-:Y:S05]  /*7c30*/  @!P0 NANOSLEEP.SYNCS 0x989680 ;  /* 0x009896800000895d */ /* 0x002fea0003900000 */
[----:B------:R-:W1:Y:S02]  /*7c40*/  @!P0 SYNCS.PHASECHK.TRANS64 P0, [R6+URZ], R3 ;  /* 0x00000003060085a7 */ /* 0x000e64000800007f */
[----:B-1----:R-:W-:Y:S05]  /*7c50*/  @!P0 BRA `(.L_x_142) ;  /* 0xfffffffc00f08947 */ /* 0x002fea000383ffff */
[----:B------:R-:W-:Y:S05]  /*7c60*/  BRA `(.L_x_181) ;  /* 0xfffffff0008c7947 */ /* 0x000fea000383ffff */
.L_x_143:
[----:B0-----:R0:W1:Y:S02]  /*7c70*/  SYNCS.PHASECHK.TRANS64.TRYWAIT P0, [R7+URZ], R4 ;  /* 0x00000004070075a7 */ /* 0x001064000800017f */
[----:B-1----:R-:W-:Y:S05]  /*7c80*/  @!P0 NANOSLEEP.SYNCS 0x989680 ;  /* 0x009896800000895d */ /* 0x002fea0003900000 */
[----:B------:R-:W1:Y:S02]  /*7c90*/  @!P0 SYNCS.PHASECHK.TRANS64 P0, [R7+URZ], R4 ;  /* 0x00000004070085a7 */ /* 0x000e64000800007f */
[----:B-1----:R-:W-:Y:S05]  /*7ca0*/  @!P0 BRA `(.L_x_143) ;  /* 0xfffffffc00f08947 */ /* 0x002fea000383ffff */
[----:B------:R-:W-:Y:S05]  /*7cb0*/  BRA `(.L_x_182) ;  /* 0xfffffff0009c7947 */ /* 0x000fea000383ffff */
.L_x_144:
[----:B0-----:R0:W1:Y:S02]  /*7cc0*/  SYNCS.PHASECHK.TRANS64.TRYWAIT P0, [R6+URZ], R3 ;  /* 0x00000003060075a7 */ /* 0x001064000800017f */
[----:B-1----:R-:W-:Y:S05]  /*7cd0*/  @!P0 NANOSLEEP.SYNCS 0x989680 ;  /* 0x009896800000895d */ /* 0x002fea0003900000 */
[----:B------:R-:W1:Y:S02]  /*7ce0*/  @!P0 SYNCS.PHASECHK.TRANS64 P0, [R6+URZ], R3 ;  /* 0x00000003060085a7 */ /* 0x000e64000800007f */
[----:B-1----:R-:W-:Y:S05]  /*7cf0*/  @!P0 BRA `(.L_x_144) ;  /* 0xfffffffc00f08947 */ /* 0x002fea000383ffff */
[----:B------:R-:W-:Y:S05]  /*7d00*/  BRA `(.L_x_183) ;  /* 0xfffffff000ac7947 */ /* 0x000fea000383ffff */
.L_x_145:
[----:B0-----:R0:W1:Y:S02]  /*7d10*/  SYNCS.PHASECHK.TRANS64.TRYWAIT P0, [R7+URZ], R4 ;  /* 0x00000004070075a7 */ /* 0x001064000800017f */
[----:B-1----:R-:W-:Y:S05]  /*7d20*/  @!P0 NANOSLEEP.SYNCS 0x989680 ;  /* 0x009896800000895d */ /* 0x002fea0003900000 */
[----:B------:R-:W1:Y:S02]  /*7d30*/  @!P0 SYNCS.PHASECHK.TRANS64 P0, [R7+URZ], R4 ;  /* 0x00000004070085a7 */ /* 0x000e64000800007f */
[----:B-1----:R-:W-:Y:S05]  /*7d40*/  @!P0 BRA `(.L_x_145) ;  /* 0xfffffffc00f08947 */ /* 0x002fea000383ffff */
[----:B------:R-:W-:Y:S05]  /*7d50*/  BRA `(.L_x_184) ;  /* 0xfffffff000bc7947 */ /* 0x000fea000383ffff */
.L_x_146:
[----:B0-----:R0:W1:Y:S02]  /*7d60*/  SYNCS.PHASECHK.TRANS64.TRYWAIT P0, [R6+URZ], R3 ;  /* 0x00000003060075a7 */ /* 0x001064000800017f */
[----:B-1----:R-:W-:Y:S05]  /*7d70*/  @!P0 NANOSLEEP.SYNCS 0x989680 ;  /* 0x009896800000895d */ /* 0x002fea0003900000 */
[----:B------:R-:W1:Y:S02]  /*7d80*/  @!P0 SYNCS.PHASECHK.TRANS64 P0, [R6+URZ], R3 ;  /* 0x00000003060085a7 */ /* 0x000e64000800007f */
[----:B-1----:R-:W-:Y:S05]  /*7d90*/  @!P0 BRA `(.L_x_146) ;  /* 0xfffffffc00f08947 */ /* 0x002fea000383ffff */
[----:B------:R-:W-:Y:S05]  /*7da0*/  BRA `(.L_x_185) ;  /* 0xfffffff000cc7947 */ /* 0x000fea000383ffff */
.L_x_147:
[----:B0-----:R0:W1:Y:S02]  /*7db0*/  SYNCS.PHASECHK.TRANS64.TRYWAIT P0, [R7+URZ], R4 ;  /* 0x00000004070075a7 */ /* 0x001064000800017f */
[----:B-1----:R-:W-:Y:S05]  /*7dc0*/  @!P0 NANOSLEEP.SYNCS 0x989680 ;  /* 0x009896800000895d */ /* 0x002fea0003900000 */
[----:B------:R-:W1:Y:S02]  /*7dd0*/  @!P0 SYNCS.PHASECHK.TRANS64 P0, [R7+URZ], R4 ;  /* 0x00000004070085a7 */ /* 0x000e64000800007f */
[----:B-1----:R-:W-:Y:S05]  /*7de0*/  @!P0 BRA `(.L_x_147) ;  /* 0xfffffffc00f08947 */ /* 0x002fea000383ffff */
[----:B------:R-:W-:Y:S05]  /*7df0*/  BRA `(.L_x_186) ;  /* 0xfffffff000dc7947 */ /* 0x000fea000383ffff */
.L_x_148:
[----:B0-----:R0:W1:Y:S02]  /*7e00*/  SYNCS.PHASECHK.TRANS64.TRYWAIT P0, [R6+URZ], R3 ;  /* 0x00000003060075a7 */ /* 0x001064000800017f */
[----:B-1----:R-:W-:Y:S05]  /*7e10*/  @!P0 NANOSLEEP.SYNCS 0x989680 ;  /* 0x009896800000895d */ /* 0x002fea0003900000 */
[----:B------:R-:W1:Y:S02]  /*7e20*/  @!P0 SYNCS.PHASECHK.TRANS64 P0, [R6+URZ], R3 ;  /* 0x00000003060085a7 */ /* 0x000e64000800007f */
[----:B-1----:R-:W-:Y:S05]  /*7e30*/  @!P0 BRA `(.L_x_148) ;  /* 0xfffffffc00f08947 */ /* 0x002fea000383ffff */
[----:B------:R-:W-:Y:S05]  /*7e40*/  BRA `(.L_x_187) ;  /* 0xfffffff000ec7947 */ /* 0x000fea000383ffff */
.L_x_149:
[----:B-1----:R1:W2:Y:S02]  /*7e50*/  SYNCS.PHASECHK.TRANS64.TRYWAIT P0, [R7+URZ], R4 ;  /* 0x00000004070075a7 */ /* 0x0022a4000800017f */
[----:B--2---:R-:W-:Y:S05]  /*7e60*/  @!P0 NANOSLEEP.SYNCS 0x989680 ;  /* 0x009896800000895d */ /* 0x004fea0003900000 */
[----:B------:R-:W2:Y:S02]  /*7e70*/  @!P0 SYNCS.PHASECHK.TRANS64 P0, [R7+URZ], R4 ;  /* 0x00000004070085a7 */ /* 0x000ea4000800007f */
[----:B--2---:R-:W-:Y:S05]  /*7e80*/  @!P0 BRA `(.L_x_149) ;  /* 0xfffffffc00f08947 */ /* 0x004fea000383ffff */
[----:B------:R-:W-:Y:S05]  /*7e90*/  BRA `(.L_x_188) ;  /* 0xfffffff000f47947 */ /* 0x000fea000383ffff */
.L_x_189:
[----:B------:R-:W-:-:S00]  /*7ea0*/  BRA `(.L_x_189) ;  /* 0xfffffffc00fc7947 */ /* 0x000fc0000383ffff */
[----:B------:R-:W-:-:S00]  /*7eb0*/  NOP ;  /* 0x0000000000007918 */ /* 0x000fc00000000000 */
        /* <DEDUP_REMOVED lines=12> */
.L_x_190:


//--------------------- .nv.global.init           --------------------------
	.section	.nv.global.init,"aw",@progbits
.nv.global.init:
	.type		$str$22,@object
	.size		$str$22,($str$23 - $str$22)
$str$22:
        /*0000*/ 	.byte	0x6b, 0x5f, 0x74, 0x69, 0x6c, 0x65, 0x5f, 0x63, 0x6f, 0x75, 0x6e, 0x74, 0x20, 0x3e, 0x3d, 0x20
        /*0010*/ 	.byte	0x31, 0x00
	.type		$str$23,@object
	.size		$str$23,(__unnamed_1 - $str$23)
$str$23:
        /*0012*/ 	.byte	0x2f, 0x74, 0x6d, 0x70, 0x2f, 0x63, 0x75, 0x74, 0x6c, 0x61, 0x73, 0x73, 0x5f, 0x73, 0x77, 0x65
        /*0022*/ 	.byte	0x65, 0x70, 0x5f, 0x73, 0x72, 0x63, 0x2f, 0x69, 0x6e, 0x63, 0x6c, 0x75, 0x64, 0x65, 0x2f, 0x63
        /*0032*/ 	.byte	0x75, 0x74, 0x6c, 0x61, 0x73, 0x73, 0x2f, 0x67, 0x65, 0x6d, 0x6d, 0x2f, 0x63, 0x6f, 0x6c, 0x6c
        /*0042*/ 	.byte	0x65, 0x63, 0x74, 0x69, 0x76, 0x65, 0x2f, 0x73, 0x6d, 0x39, 0x30, 0x5f, 0x6d, 0x6d, 0x61, 0x5f
        /*0052*/ 	.byte	0x74, 0x6d, 0x61, 0x5f, 0x67, 0x6d, 0x6d, 0x61, 0x5f, 0x73, 0x73, 0x5f, 0x77, 0x61, 0x72, 0x70
        /*0062*/ 	.byte	0x73, 0x70, 0x65, 0x63, 0x69, 0x61, 0x6c, 0x69, 0x7a, 0x65, 0x64, 0x2e, 0x68, 0x70, 0x70, 0x00
	.type		__unnamed_1,@object
	.size		__unnamed_1,(.L_0 - __unnamed_1)
__unnamed_1:
        /*0072*/ 	.byte	0x76, 0x6f, 0x69, 0x64, 0x20, 0x63, 0x75, 0x74, 0x6c, 0x61, 0x73, 0x73, 0x3a, 0x3a, 0x67, 0x65
        /* <DEDUP_REMOVED lines=180> */
        /*0bc2*/ 	.byte	0x74, 0x65, 0x3a, 0x3a, 0x69, 0x64, 0x65, 0x6e, 0x74, 0x69, 0x74, 0x79, 0x5d, 0x00
.L_0:


//--------------------- .nv.shared._ZN7cutlass13device_kernelINS_4gemm6kernel13GemmUniversalIN4cute5tupleIJiiiiEEENS1_10collective13CollectiveMmaINS1_34MainloopSm90TmaGmmaWarpSpecializedILi32ENS5_IJNS4_1CILi2EEENSA_ILi1EEESC_EEENS1_35KernelTmaWarpSpecializedCooperativeEEENS5_IJNSA_ILi192EEENSA_ILi32EEENSA_ILi16EEEEEENS_10bfloat16_tENS5_IJlSC_lEEESK_SL_NS4_8TiledMMAINS4_8MMA_AtomIJNS4_4SM904GMMA27MMA_64x32x16_F32BF16BF16_SSILNSP_5MajorE0ELSR_0ELNSP_7ScaleInE1ELSS_1EEEEEENS4_6LayoutISD_NS5_IJSC_NSA_ILi0EEESW_EEEEENS5_IJNS4_10UnderscoreESZ_SZ_EEEEENS4_13SM90_TMA_LOADENS4_14ComposedLayoutINS4_7SwizzleILi1ELi4ELi3EEENS4_18smem_ptr_flag_bitsILi16EEENSV_INS5_IJNSA_ILi8EEESI_EEENS5_IJSI_SC_EEEEEEEvNS4_8identityENS4_23SM90_TMA_LOAD_MULTICASTES1C_vS1D_EENS_8epilogue10collective6detail29Sm90TmaWarpSpecializedAdapterINS1H_15DefaultEpilogueISK_SL_SL_NS1G_6thread17LinearCombinationISK_Li1EffLNS1L_9ScaleType4KindE0ELNS_15FloatRoundStyleE2ESK_EENS1_15EpilogueDefaultEEEEEvvEEEEvNT_6ParamsE --------------------------
	.section	.nv.shared._ZN7cutlass13device_kernelINS_4gemm6kernel13GemmUniversalIN4cute5tupleIJiiiiEEENS1_10collective13CollectiveMmaINS1_34MainloopSm90TmaGmmaWarpSpecializedILi32ENS5_IJNS4_1CILi2EEENSA_ILi1EEESC_EEENS1_35KernelTmaWarpSpecializedCooperativeEEENS5_IJNSA_ILi192EEENSA_ILi32EEENSA_ILi16EEEEEENS_10bfloat16_tENS5_IJlSC_lEEESK_SL_NS4_8TiledMMAINS4_8MMA_AtomIJNS4_4SM904GMMA27MMA_64x32x16_F32BF16BF16_SSILNSP_5MajorE0ELSR_0ELNSP_7ScaleInE1ELSS_1EEEEEENS4_6LayoutISD_NS5_IJSC_NSA_ILi0EEESW_EEEEENS5_IJNS4_10UnderscoreESZ_SZ_EEEEENS4_13SM90_TMA_LOADENS4_14ComposedLayoutINS4_7SwizzleILi1ELi4ELi3EEENS4_18smem_ptr_flag_bitsILi16EEENSV_INS5_IJNSA_ILi8EEESI_EEENS5_IJSI_SC_EEEEEEEvNS4_8identityENS4_23SM90_TMA_LOAD_MULTICASTES1C_vS1D_EENS_8epilogue10collective6detail29Sm90TmaWarpSpecializedAdapterINS1H_15DefaultEpilogueISK_SL_SL_NS1G_6thread17LinearCombinationISK_Li1EffLNS1L_9ScaleType4KindE0ELNS_15FloatRoundStyleE2ESK_EENS1_15EpilogueDefaultEEEEEvvEEEEvNT_6ParamsE,"aw",@nobits
	.sectionflags	@""
	.align	16
	.zero		1024


//--------------------- .nv.shared.reserved.0     --------------------------
	.section	.nv.shared.reserved.0,"aw",@nobits
	.weak		__nv_reservedSMEM_offset_0_alias
	.size		__nv_reservedSMEM_offset_0_alias, 0, 0
	.other		__nv_reservedSMEM_offset_0_alias,@"STO_CUDA_RESERVED_SHARED STV_DEFAULT"
__nv_reservedSMEM_offset_0_alias:
	.zero		0


//--------------------- .nv.global                --------------------------
	.section	.nv.global,"aw",@nobits
.nv.global:
	.type		_ZN39_INTERNAL_7a8ae714_4_k_cu_69058c71_97994cute1_E,@object
	.size		_ZN39_INTERNAL_7a8ae714_4_k_cu_69058c71_97994cute1_E,(_ZN39_INTERNAL_7a8ae714_4_k_cu_69058c71_97994cuda3std3__45__cpo6cbeginE - _ZN39_INTERNAL_7a8ae714_4_k_cu_69058c71_97994cute1_E)
_ZN39_INTERNAL_7a8ae714_4_k_cu_69058c71_97994cute1_E:
	.zero		1
	.type		_ZN39_INTERNAL_7a8ae714_4_k_cu_69058c71_97994cuda3std3__45__cpo6cbeginE,@object
	.size		_ZN39_INTERNAL_7a8ae714_4_k_cu_69058c71_97994cuda3std3__45__cpo6cbeginE,(_ZN39_INTERNAL_7a8ae714_4_k_cu_69058c71_97994cuda3std3__48in_placeE - _ZN39_INTERNAL_7a8ae714_4_k_cu_69058c71_97994cuda3std3__45__cpo6cbeginE)
_ZN39_INTERNAL_7a8ae714_4_k_cu_69058c71_97994cuda3std3__45__cpo6cbeginE:
	.zero		1
	.type		_ZN39_INTERNAL_7a8ae714_4_k_cu_69058c71_97994cuda3std3__48in_placeE,@object
	.size		_ZN39_INTERNAL_7a8ae714_4_k_cu_69058c71_97994cuda3std3__48in_placeE,(_ZN39_INTERNAL_7a8ae714_4_k_cu_69058c71_97994cuda3std6ranges3__45__cpo9iter_moveE - _ZN39_INTERNAL_7a8ae714_4_k_cu_69058c71_97994cuda3std3__48in_placeE)
_ZN39_INTERNAL_7a8ae714_4_k_cu_69058c71_97994cuda3std3__48in_placeE:
	.zero		1
	.type		_ZN39_INTERNAL_7a8ae714_4_k_cu_69058c71_97994cuda3std6ranges3__45__cpo9iter_moveE,@object
	.size		_ZN39_INTERNAL_7a8ae714_4_k_cu_69058c71_97994cuda3std6ranges3__45__cpo9iter_moveE,(_ZN39_INTERNAL_7a8ae714_4_k_cu_69058c71_97994cuda3std3__45__cpo5beginE - _ZN39_INTERNAL_7a8ae714_4_k_cu_69058c71_97994cuda3std6ranges3__45__cpo9iter_moveE)
_ZN39_INTERNAL_7a8ae714_4_k_cu_69058c71_97994cuda3std6ranges3__45__cpo9iter_moveE:
	.zero		1
	.type		_ZN39_INTERNAL_7a8ae714_4_k_cu_69058c71_97994cuda3std3__45__cpo5beginE,@object
	.size		_ZN39_INTERNAL_7a8ae714_4_k_cu_69058c71_97994cuda3std3__45__cpo5beginE,(_ZN39_INTERNAL_7a8ae714_4_k_cu_69058c71_97994cuda3std3__441_GLOBAL__N__7a8ae714_4_k_cu_69058c71_97996ignoreE - _ZN39_INTERNAL_7a8ae714_4_k_cu_69058c71_97994cuda3std3__45__cpo5beginE)
_ZN39_INTERNAL_7a8ae714_4_k_cu_69058c71_97994cuda3std3__45__cpo5beginE:
	.zero		1
	.type		_ZN39_INTERNAL_7a8ae714_4_k_cu_69058c71_97994cuda3std3__441_GLOBAL__N__7a8ae714_4_k_cu_69058c71_97996ignoreE,@object
	.size		_ZN39_INTERNAL_7a8ae714_4_k_cu_69058c71_97994cuda3std3__441_GLOBAL__N__7a8ae714_4_k_cu_69058c71_97996ignoreE,(_ZN39_INTERNAL_7a8ae714_4_k_cu_69058c71_97994cute7productE - _ZN39_INTERNAL_7a8ae714_4_k_cu_69058c71_97994cuda3std3__441_GLOBAL__N__7a8ae714_4_k_cu_69058c71_97996ignoreE)
_ZN39_INTERNAL_7a8ae714_4_k_cu_69058c71_97994cuda3std3__441_GLOBAL__N__7a8ae714_4_k_cu_69058c71_97996ignoreE:
	.zero		1
	.type		_ZN39_INTERNAL_7a8ae714_4_k_cu_69058c71_97994cute7productE,@object
	.size		_ZN39_INTERNAL_7a8ae714_4_k_cu_69058c71_97994cute7productE,(_ZN39_INTERNAL_7a8ae714_4_k_cu_69058c71_97994cuda3std3__45__cpo3endE - _ZN39_INTERNAL_7a8ae714_4_k_cu_69058c71_97994cute7productE)
_ZN39_INTERNAL_7a8ae714_4_k_cu_69058c71_97994cute7productE:
	.zero		1
	.type		_ZN39_INTERNAL_7a8ae714_4_k_cu_69058c71_97994cuda3std3__45__cpo3endE,@object
	.size		_ZN39_INTERNAL_7a8ae714_4_k_cu_69058c71_97994cuda3std3__45__cpo3endE,(_ZN39_INTERNAL_7a8ae714_4_k_cu_69058c71_97994cuda3std3__419piecewise_constructE - _ZN39_INTERNAL_7a8ae714_4_k_cu_69058c71_97994cuda3std3__45__cpo3endE)
_ZN39_INTERNAL_7a8ae714_4_k_cu_69058c71_97994cuda3std3__45__cpo3endE:
	.zero		1
	.type		_ZN39_INTERNAL_7a8ae714_4_k_cu_69058c71_97994cuda3std3__419piecewise_constructE,@object
	.size		_ZN39_INTERNAL_7a8ae714_4_k_cu_69058c71_97994cuda3std3__419piecewise_constructE,(_ZN39_INTERNAL_7a8ae714_4_k_cu_69058c71_97994cuda3std3__45__cpo4cendE - _ZN39_INTERNAL_7a8ae714_4_k_cu_69058c71_97994cuda3std3__419piecewise_constructE)
_ZN39_INTERNAL_7a8ae714_4_k_cu_69058c71_97994cuda3std3__419piecewise_constructE:
	.zero		1
	.type		_ZN39_INTERNAL_7a8ae714_4_k_cu_69058c71_97994cuda3std3__45__cpo4cendE,@object
	.size		_ZN39_INTERNAL_7a8ae714_4_k_cu_69058c71_97994cuda3std3__45__cpo4cendE,(_ZN39_INTERNAL_7a8ae714_4_k_cu_69058c71_97994cuda3std6ranges3__45__cpo4swapE - _ZN39_INTERNAL_7a8ae714_4_k_cu_69058c71_97994cuda3std3__45__cpo4cendE)
_ZN39_INTERNAL_7a8ae714_4_k_cu_69058c71_97994cuda3std3__45__cpo4cendE:
	.zero		1
	.type		_ZN39_INTERNAL_7a8ae714_4_k_cu_69058c71_97994cuda3std6ranges3__45__cpo4swapE,@object
	.size		_ZN39_INTERNAL_7a8ae714_4_k_cu_69058c71_97994cuda3std6ranges3__45__cpo4swapE,(.L_8 - _ZN39_INTERNAL_7a8ae714_4_k_cu_69058c71_97994cuda3std6ranges3__45__cpo4swapE)
_ZN39_INTERNAL_7a8ae714_4_k_cu_69058c71_97994cuda3std6ranges3__45__cpo4swapE:
	.zero		1
.L_8:


//--------------------- .nv.constant0._ZN7cutlass13device_kernelINS_4gemm6kernel13GemmUniversalIN4cute5tupleIJiiiiEEENS1_10collective13CollectiveMmaINS1_34MainloopSm90TmaGmmaWarpSpecializedILi32ENS5_IJNS4_1CILi2EEENSA_ILi1EEESC_EEENS1_35KernelTmaWarpSpecializedCooperativeEEENS5_IJNSA_ILi192EEENSA_ILi32EEENSA_ILi16EEEEEENS_10bfloat16_tENS5_IJlSC_lEEESK_SL_NS4_8TiledMMAINS4_8MMA_AtomIJNS4_4SM904GMMA27MMA_64x32x16_F32BF16BF16_SSILNSP_5MajorE0ELSR_0ELNSP_7ScaleInE1ELSS_1EEEEEENS4_6LayoutISD_NS5_IJSC_NSA_ILi0EEESW_EEEEENS5_IJNS4_10UnderscoreESZ_SZ_EEEEENS4_13SM90_TMA_LOADENS4_14ComposedLayoutINS4_7SwizzleILi1ELi4ELi3EEENS4_18smem_ptr_flag_bitsILi16EEENSV_INS5_IJNSA_ILi8EEESI_EEENS5_IJSI_SC_EEEEEEEvNS4_8identityENS4_23SM90_TMA_LOAD_MULTICASTES1C_vS1D_EENS_8epilogue10collective6detail29Sm90TmaWarpSpecializedAdapterINS1H_15DefaultEpilogueISK_SL_SL_NS1G_6thread17LinearCombinationISK_Li1EffLNS1L_9ScaleType4KindE0ELNS_15FloatRoundStyleE2ESK_EENS1_15EpilogueDefaultEEEEEvvEEEEvNT_6ParamsE --------------------------
	.section	.nv.constant0._ZN7cutlass13device_kernelINS_4gemm6kernel13GemmUniversalIN4cute5tupleIJiiiiEEENS1_10collective13CollectiveMmaINS1_34MainloopSm90TmaGmmaWarpSpecializedILi32ENS5_IJNS4_1CILi2EEENSA_ILi1EEESC_EEENS1_35KernelTmaWarpSpecializedCooperativeEEENS5_IJNSA_ILi192EEENSA_ILi32EEENSA_ILi16EEEEEENS_10bfloat16_tENS5_IJlSC_lEEESK_SL_NS4_8TiledMMAINS4_8MMA_AtomIJNS4_4SM904GMMA27MMA_64x32x16_F32BF16BF16_SSILNSP_5MajorE0ELSR_0ELNSP_7ScaleInE1ELSS_1EEEEEENS4_6LayoutISD_NS5_IJSC_NSA_ILi0EEESW_EEEEENS5_IJNS4_10UnderscoreESZ_SZ_EEEEENS4_13SM90_TMA_LOADENS4_14ComposedLayoutINS4_7SwizzleILi1ELi4ELi3EEENS4_18smem_ptr_flag_bitsILi16EEENSV_INS5_IJNSA_ILi8EEESI_EEENS5_IJSI_SC_EEEEEEEvNS4_8identityENS4_23SM90_TMA_LOAD_MULTICASTES1C_vS1D_EENS_8epilogue10collective6detail29Sm90TmaWarpSpecializedAdapterINS1H_15DefaultEpilogueISK_SL_SL_NS1G_6thread17LinearCombinationISK_Li1EffLNS1L_9ScaleType4KindE0ELNS_15FloatRoundStyleE2ESK_EENS1_15EpilogueDefaultEEEEEvvEEEEvNT_6ParamsE,"a",@progbits
	.sectionflags	@""
	.align	4
.nv.constant0._ZN7cutlass13device_kernelINS_4gemm6kernel13GemmUniversalIN4cute5tupleIJiiiiEEENS1_10collective13CollectiveMmaINS1_34MainloopSm90TmaGmmaWarpSpecializedILi32ENS5_IJNS4_1CILi2EEENSA_ILi1EEESC_EEENS1_35KernelTmaWarpSpecializedCooperativeEEENS5_IJNSA_ILi192EEENSA_ILi32EEENSA_ILi16EEEEEENS_10bfloat16_tENS5_IJlSC_lEEESK_SL_NS4_8TiledMMAINS4_8MMA_AtomIJNS4_4SM904GMMA27MMA_64x32x16_F32BF16BF16_SSILNSP_5MajorE0ELSR_0ELNSP_7ScaleInE1ELSS_1EEEEEENS4_6LayoutISD_NS5_IJSC_NSA_ILi0EEESW_EEEEENS5_IJNS4_10UnderscoreESZ_SZ_EEEEENS4_13SM90_TMA_LOADENS4_14ComposedLayoutINS4_7SwizzleILi1ELi4ELi3EEENS4_18smem_ptr_flag_bitsILi16EEENSV_INS5_IJNSA_ILi8EEESI_EEENS5_IJSI_SC_EEEEEEEvNS4_8identityENS4_23SM90_TMA_LOAD_MULTICASTES1C_vS1D_EENS_8epilogue10collective6detail29Sm90TmaWarpSpecializedAdapterINS1H_15DefaultEpilogueISK_SL_SL_NS1G_6thread17LinearCombinationISK_Li1EffLNS1L_9ScaleType4KindE0ELNS_15FloatRoundStyleE2ESK_EENS1_15EpilogueDefaultEEEEEvvEEEEvNT_6ParamsE:
	.zero		1664


//--------------------- SYMBOLS --------------------------

	.type		.nv.reservedSmem.offset0,@object
	.size		.nv.reservedSmem.offset0,0x4
	.type		__assertfail,@function
